def matmul_kernel(
    a_ptr,
    b_ptr,
    c_ptr,
    M,
    N,
    K,
    stride_am,
    stride_ak,
    stride_bk,
    stride_bn,
    stride_cm,
    stride_cn,
    BLOCK_M: tl.constexpr,
    BLOCK_N: tl.constexpr,
    BLOCK_K: tl.constexpr,
    GROUP_M: tl.constexpr,
):
    pid = tl.program_id(axis=0)
    num_pid_m = tl.cdiv(M, BLOCK_M)
    num_pid_n = tl.cdiv(N, BLOCK_N)
    num_pid_in_group = GROUP_M * num_pid_n
    group_id = pid // num_pid_in_group
    first_pid_m = group_id * GROUP_M
    group_size_m = min(num_pid_m - first_pid_m, GROUP_M)
    pid_m = first_pid_m + ((pid % num_pid_in_group) % group_size_m)
    pid_n = (pid % num_pid_in_group) // group_size_m

    offs_am = (pid_m * BLOCK_M + tl.arange(0, BLOCK_M)) % M
    offs_bn = (pid_n * BLOCK_N + tl.arange(0, BLOCK_N)) % N
    offs_k = tl.arange(0, BLOCK_K)
    a_ptrs = a_ptr + offs_am[:, None] * stride_am + offs_k[None, :] * stride_ak
    b_ptrs = b_ptr + offs_k[:, None] * stride_bk + offs_bn[None, :] * stride_bn

    acc = tl.zeros((BLOCK_M, BLOCK_N), dtype=tl.float32)
    for kk in range(0, tl.cdiv(K, BLOCK_K)):
        a = tl.load(a_ptrs, mask=offs_k[None, :] < K - kk * BLOCK_K, other=0.0)
        b = tl.load(b_ptrs, mask=offs_k[:, None] < K - kk * BLOCK_K, other=0.0)
        acc = tl.dot(a, b, acc)
        a_ptrs += BLOCK_K * stride_ak
        b_ptrs += BLOCK_K * stride_bk

    c = acc.to(c_ptr.dtype.element_ty)
    offs_cm = pid_m * BLOCK_M + tl.arange(0, BLOCK_M)
    offs_cn = pid_n * BLOCK_N + tl.arange(0, BLOCK_N)
    c_ptrs = c_ptr + offs_cm[:, None] * stride_cm + offs_cn[None, :] * stride_cn
    mask = (offs_cm[:, None] < M) & (offs_cn[None, :] < N)
    tl.store(c_ptrs, c, mask=mask)

# config = {"BLOCK_K": 32, "BLOCK_M": 32, "BLOCK_N": 128, "GROUP_M": 8, "arch": "sm_100", "dtype": "fp8e4m3", "num_ctas": 1, "num_stages": 2, "num_warps": 8}
# arch = sm_100


// ===== COMPILED SASS (sm_100a) =====

	.target	sm_100a

	.elftype	@"ET_EXEC"


//--------------------- .note.nv.tkinfo           --------------------------
	.section	.note.nv.tkinfo,"",@"SHT_NOTE"
	.sectionflags	@"SHF_NOTE_NV_TKINFO"
	.tkinfo
        /*0018*/ 	.word	0x00000081
        /*0030*/ 	.string	""
        /*0030*/ 	.string	"ptxas-blackwell"
        /*0030*/ 	.string	"Cuda compilation tools, release 12.9, V12.9.86"
        /*0030*/ 	.string	"Build cuda_12.9.r12.9/compiler.36037853_0"
        /*0030*/ 	.string	"-v  -suppress-debug-info  -lineinfo  -arch sm_100a "



//--------------------- .note.nv.cuver            --------------------------
	.section	.note.nv.cuver,"",@"SHT_NOTE"
	.sectionflags	@"SHF_NOTE_NV_CUVER"
        /*0018*/ 	.short	0x0001
        /*001a*/ 	.short	0x0064
        /*001c*/ 	.short	0x0001
        /*001e*/ 	.short	0x0000
        /*0020*/ 	.short	0x0001
        /*0022*/ 	.short	0x0000


//--------------------- .nv.info                  --------------------------
	.section	.nv.info,"",@"SHT_CUDA_INFO"
	.align	4


	//----- nvinfo : EIATTR_REGCOUNT
	.align		4
        /*0000*/ 	.byte	0x04, 0x2f
        /*0002*/ 	.short	(.L_1 - .L_0)
	.align		4
.L_0:
        /*0004*/ 	.word	index@(matmul_kernel)
        /*0008*/ 	.word	0x000000a0


	//----- nvinfo : EIATTR_FRAME_SIZE
	.align		4
.L_1:
        /*000c*/ 	.byte	0x04, 0x11
        /*000e*/ 	.short	(.L_3 - .L_2)
	.align		4
.L_2:
        /*0010*/ 	.word	index@(matmul_kernel)
        /*0014*/ 	.word	0x00000000


	//----- nvinfo : EIATTR_MIN_STACK_SIZE
	.align		4
.L_3:
        /*0018*/ 	.byte	0x04, 0x12
        /*001a*/ 	.short	(.L_5 - .L_4)
	.align		4
.L_4:
        /*001c*/ 	.word	index@(matmul_kernel)
        /*0020*/ 	.word	0x00000000
.L_5:


//--------------------- .nv.info.matmul_kernel    --------------------------
	.section	.nv.info.matmul_kernel,"",@"SHT_CUDA_INFO"
	.sectionflags	@""
	.align	4


	//----- nvinfo : EIATTR_CUDA_API_VERSION
	.align		4
        /*0000*/ 	.byte	0x04, 0x37
        /*0002*/ 	.short	(.L_7 - .L_6)
.L_6:
        /*0004*/ 	.word	0x00000081


	//----- nvinfo : EIATTR_KPARAM_INFO
	.align		4
.L_7:
        /*0008*/ 	.byte	0x04, 0x17
        /*000a*/ 	.short	(.L_9 - .L_8)
.L_8:
        /*000c*/ 	.word	0x00000000
        /*0010*/ 	.short	0x000d
        /*0012*/ 	.short	0x0048
        /*0014*/ 	.byte	0x00, 0xf4, 0x21, 0x00


	//----- nvinfo : EIATTR_KPARAM_INFO
	.align		4
.L_9:
        /*0018*/ 	.byte	0x04, 0x17
        /*001a*/ 	.short	(.L_11 - .L_10)
.L_10:
        /*001c*/ 	.word	0x00000000
        /*0020*/ 	.short	0x000c
        /*0022*/ 	.short	0x0040
        /*0024*/ 	.byte	0x00, 0xf4, 0x21, 0x00


	//----- nvinfo : EIATTR_KPARAM_INFO
	.align		4
.L_11:
        /*0028*/ 	.byte	0x04, 0x17
        /*002a*/ 	.short	(.L_13 - .L_12)
.L_12:
        /*002c*/ 	.word	0x00000000
        /*0030*/ 	.short	0x000b
        /*0032*/ 	.short	0x0038
        /*0034*/ 	.byte	0x00, 0xf0, 0x11, 0x00


	//----- nvinfo : EIATTR_KPARAM_INFO
	.align		4
.L_13:
        /*0038*/ 	.byte	0x04, 0x17
        /*003a*/ 	.short	(.L_15 - .L_14)
.L_14:
        /*003c*/ 	.word	0x00000000
        /*0040*/ 	.short	0x000a
        /*0042*/ 	.short	0x0034
        /*0044*/ 	.byte	0x00, 0xf0, 0x11, 0x00


	//----- nvinfo : EIATTR_KPARAM_INFO
	.align		4
.L_15:
        /*0048*/ 	.byte	0x04, 0x17
        /*004a*/ 	.short	(.L_17 - .L_16)
.L_16:
        /*004c*/ 	.word	0x00000000
        /*0050*/ 	.short	0x0009
        /*0052*/ 	.short	0x0030
        /*0054*/ 	.byte	0x00, 0xf0, 0x11, 0x00


	//----- nvinfo : EIATTR_KPARAM_INFO
	.align		4
.L_17:
        /*0058*/ 	.byte	0x04, 0x17
        /*005a*/ 	.short	(.L_19 - .L_18)
.L_18:
        /*005c*/ 	.word	0x00000000
        /*0060*/ 	.short	0x0008
        /*0062*/ 	.short	0x002c
        /*0064*/ 	.byte	0x00, 0xf0, 0x11, 0x00


	//----- nvinfo : EIATTR_KPARAM_INFO
	.align		4
.L_19:
        /*0068*/ 	.byte	0x04, 0x17
        /*006a*/ 	.short	(.L_21 - .L_20)
.L_20:
        /*006c*/ 	.word	0x00000000
        /*0070*/ 	.short	0x0007
        /*0072*/ 	.short	0x0028
        /*0074*/ 	.byte	0x00, 0xf0, 0x11, 0x00


	//----- nvinfo : EIATTR_KPARAM_INFO
	.align		4
.L_21:
        /*0078*/ 	.byte	0x04, 0x17
        /*007a*/ 	.short	(.L_23 - .L_22)
.L_22:
        /*007c*/ 	.word	0x00000000
        /*0080*/ 	.short	0x0006
        /*0082*/ 	.short	0x0024
        /*0084*/ 	.byte	0x00, 0xf0, 0x11, 0x00


	//----- nvinfo : EIATTR_KPARAM_INFO
	.align		4
.L_23:
        /*0088*/ 	.byte	0x04, 0x17
        /*008a*/ 	.short	(.L_25 - .L_24)
.L_24:
        /*008c*/ 	.word	0x00000000
        /*0090*/ 	.short	0x0005
        /*0092*/ 	.short	0x0020
        /*0094*/ 	.byte	0x00, 0xf0, 0x11, 0x00


	//----- nvinfo : EIATTR_KPARAM_INFO
	.align		4
.L_25:
        /*0098*/ 	.byte	0x04, 0x17
        /*009a*/ 	.short	(.L_27 - .L_26)
.L_26:
        /*009c*/ 	.word	0x00000000
        /*00a0*/ 	.short	0x0004
        /*00a2*/ 	.short	0x001c
        /*00a4*/ 	.byte	0x00, 0xf0, 0x11, 0x00


	//----- nvinfo : EIATTR_KPARAM_INFO
	.align		4
.L_27:
        /*00a8*/ 	.byte	0x04, 0x17
        /*00aa*/ 	.short	(.L_29 - .L_28)
.L_28:
        /*00ac*/ 	.word	0x00000000
        /*00b0*/ 	.short	0x0003
        /*00b2*/ 	.short	0x0018
        /*00b4*/ 	.byte	0x00, 0xf0, 0x11, 0x00


	//----- nvinfo : EIATTR_KPARAM_INFO
	.align		4
.L_29:
        /*00b8*/ 	.byte	0x04, 0x17
        /*00ba*/ 	.short	(.L_31 - .L_30)
.L_30:
        /*00bc*/ 	.word	0x00000000
        /*00c0*/ 	.short	0x0002
        /*00c2*/ 	.short	0x0010
        /*00c4*/ 	.byte	0x00, 0xf4, 0x21, 0x00


	//----- nvinfo : EIATTR_KPARAM_INFO
	.align		4
.L_31:
        /*00c8*/ 	.byte	0x04, 0x17
        /*00ca*/ 	.short	(.L_33 - .L_32)
.L_32:
        /*00cc*/ 	.word	0x00000000
        /*00d0*/ 	.short	0x0001
        /*00d2*/ 	.short	0x0008
        /*00d4*/ 	.byte	0x00, 0xf4, 0x21, 0x00


	//----- nvinfo : EIATTR_KPARAM_INFO
	.align		4
.L_33:
        /*00d8*/ 	.byte	0x04, 0x17
        /*00da*/ 	.short	(.L_35 - .L_34)
.L_34:
        /*00dc*/ 	.word	0x00000000
        /*00e0*/ 	.short	0x0000
        /*00e2*/ 	.short	0x0000
        /*00e4*/ 	.byte	0x00, 0xf4, 0x21, 0x00


	//----- nvinfo : EIATTR_SPARSE_MMA_MASK
	.align		4
.L_35:
        /*00e8*/ 	.byte	0x03, 0x50
        /*00ea*/ 	.short	0x0000


	//----- nvinfo : EIATTR_MAXREG_COUNT
	.align		4
        /*00ec*/ 	.byte	0x03, 0x1b
        /*00ee*/ 	.short	0x00ff


	//----- nvinfo : EIATTR_NUM_BARRIERS
	.align		4
        /*00f0*/ 	.byte	0x02, 0x4c
        /*00f2*/ 	.byte	0x01
	.zero		1


	//----- nvinfo : EIATTR_VRC_CTA_INIT_COUNT
	.align		4
        /*00f4*/ 	.byte	0x02, 0x4a
	.zero		1
	.zero		1


	//----- nvinfo : EIATTR_EXIT_INSTR_OFFSETS
	.align		4
        /*00f8*/ 	.byte	0x04, 0x1c
        /*00fa*/ 	.short	(.L_37 - .L_36)


	//   ....[0]....
.L_36:
        /*00fc*/ 	.word	0x00003450


	//   ....[1]....
        /*0100*/ 	.word	0x00003470


	//----- nvinfo : EIATTR_REQNTID
	.align		4
.L_37:
        /*0104*/ 	.byte	0x04, 0x10
        /*0106*/ 	.short	(.L_39 - .L_38)
.L_38:
        /*0108*/ 	.word	0x00000100
        /*010c*/ 	.word	0x00000001
        /*0110*/ 	.word	0x00000001


	//----- nvinfo : EIATTR_CBANK_PARAM_SIZE
	.align		4
.L_39:
        /*0114*/ 	.byte	0x03, 0x19
        /*0116*/ 	.short	0x0050


	//----- nvinfo : EIATTR_PARAM_CBANK
	.align		4
        /*0118*/ 	.byte	0x04, 0x0a
        /*011a*/ 	.short	(.L_41 - .L_40)
	.align		4
.L_40:
        /*011c*/ 	.word	index@(.nv.constant0.matmul_kernel)
        /*0120*/ 	.short	0x0380
        /*0122*/ 	.short	0x0050


	//----- nvinfo : EIATTR_SW_WAR
	.align		4
.L_41:
        /*0124*/ 	.byte	0x04, 0x36
        /*0126*/ 	.short	(.L_43 - .L_42)
.L_42:
        /*0128*/ 	.word	0x00000008
.L_43:


//--------------------- .nv.compat                --------------------------
	.section	.nv.compat,"",@"SHT_CUDA_COMPAT_INFO"
	.align	4
        /*0000*/ 	.byte	0x02, 0x02, 0x02, 0x00, 0x02, 0x05, 0x05, 0x00, 0x02, 0x03, 0x00, 0x00, 0x02, 0x06, 0x01, 0x00


//--------------------- .nv.callgraph             --------------------------
	.section	.nv.callgraph,"",@"SHT_CUDA_CALLGRAPH"
	.align	4
	.sectionentsize	8
	.align		4
        /*0000*/ 	.word	0x00000000
	.align		4
        /*0004*/ 	.word	0xffffffff
	.align		4
        /*0008*/ 	.word	0x00000000
	.align		4
        /*000c*/ 	.word	0xfffffffe
	.align		4
        /*0010*/ 	.word	0x00000000
	.align		4
        /*0014*/ 	.word	0xfffffffd
	.align		4
        /*0018*/ 	.word	0x00000000
	.align		4
        /*001c*/ 	.word	0xfffffffc


//--------------------- .text.matmul_kernel       --------------------------
	.section	.text.matmul_kernel,"ax",@progbits
	.align	128
        .global         matmul_kernel
        .type           matmul_kernel,@function
        .size           matmul_kernel,(.L_x_4 - matmul_kernel)
        .other          matmul_kernel,@"STO_CUDA_ENTRY STV_DEFAULT"
matmul_kernel:
.text.matmul_kernel:
[----:B------:R-:W0:Y:S08]  /*0000*/  LDC R1, c[0x0][0x37c] ;  /* 0x0000df00ff017b82 */ /* 0x000e300000000800 */
[----:B------:R-:W1:Y:S01]  /*0010*/  LDC.64 R22, c[0x0][0x398] ;  /* 0x0000e600ff167b82 */ /* 0x000e620000000a00 */
[----:B------:R-:W2:Y:S01]  /*0020*/  S2R R5, SR_CTAID.X ;  /* 0x0000000000057919 */ /* 0x000ea20000002500 */
[----:B------:R-:W3:Y:S01]  /*0030*/  LDCU UR4, c[0x0][0x3a0] ;  /* 0x00007400ff0477ac */ /* 0x000ee20008000800 */
[----:B------:R-:W4:Y:S01]  /*0040*/  S2R R25, SR_TID.X ;  /* 0x0000000000197919 */ /* 0x000f220000002100 */
[----:B------:R-:W-:Y:S01]  /*0050*/  UMOV UR5, 0x400 ;  /* 0x0000040000057882 */ /* 0x000fe20000000000 */
[----:B------:R-:W0:Y:S03]  /*0060*/  LDCU.64 UR8, c[0x0][0x358] ;  /* 0x00006b00ff0877ac */ /* 0x000e260008000a00 */
[----:B------:R-:W5:Y:S01]  /*0070*/  S2UR UR6, SR_CgaCtaId ;  /* 0x00000000000679c3 */ /* 0x000f620000008800 */
[----:B------:R-:W0:Y:S01]  /*0080*/  LDCU UR7, c[0x0][0x3a0] ;  /* 0x00007400ff0777ac */ /* 0x000e220008000800 */
[----:B---3--:R-:W-:Y:S01]  /*0090*/  UIADD3 UR4, UPT, UPT, UR4, 0x1f, URZ ;  /* 0x0000001f04047890 */ /* 0x008fe2000fffe0ff */
[----:B-1----:R-:W-:-:S03]  /*00a0*/  VIADD R0, R23, 0x7f ;  /* 0x0000007f17007836 */ /* 0x002fc60000000000 */
[----:B------:R-:W-:Y:S02]  /*00b0*/  UISETP.GT.AND UP0, UPT, UR4, 0x1f, UPT ;  /* 0x0000001f0400788c */ /* 0x000fe4000bf04270 */
[----:B------:R-:W-:Y:S01]  /*00c0*/  SHF.R.S32.HI R3, RZ, 0x1f, R0 ;  /* 0x0000001fff037819 */ /* 0x000fe20000011400 */
[----:B-----5:R-:W-:-:S03]  /*00d0*/  ULEA UR5, UR6, UR5, 0x18 ;  /* 0x0000000506057291 */ /* 0x020fc6000f8ec0ff */
[----:B------:R-:W-:Y:S02]  /*00e0*/  LEA.HI R3, R3, R0, RZ, 0x7 ;  /* 0x0000000003037211 */ /* 0x000fe400078f38ff */
[----:B--2---:R-:W-:Y:S02]  /*00f0*/  IABS R8, R5 ;  /* 0x0000000500087213 */ /* 0x004fe40000000000 */
[----:B------:R-:W-:Y:S02]  /*0100*/  SHF.R.S32.HI R3, RZ, 0x7, R3 ;  /* 0x00000007ff037819 */ /* 0x000fe40000011403 */
[----:B----4-:R-:W-:Y:S02]  /*0110*/  SHF.R.U32.HI R28, RZ, 0x5, R25 ;  /* 0x00000005ff1c7819 */ /* 0x010fe40000011619 */
[----:B------:R-:W-:Y:S01]  /*0120*/  LOP3.LUT R29, R25, 0x1f, RZ, 0xc0, !PT ;  /* 0x0000001f191d7812 */ /* 0x000fe200078ec0ff */
[----:B------:R-:W-:Y:S01]  /*0130*/  IMAD.SHL.U32 R4, R3, 0x8, RZ ;  /* 0x0000000803047824 */ /* 0x000fe200078e00ff */
[----:B------:R-:W-:-:S04]  /*0140*/  SGXT.U32 R28, R28, 0x3 ;  /* 0x000000031c1c781a */ /* 0x000fc80000000000 */
[-C--:B------:R-:W-:Y:S02]  /*0150*/  IABS R7, R4.reuse ;  /* 0x0000000400077213 */ /* 0x080fe40000000000 */
[----:B------:R-:W-:Y:S02]  /*0160*/  IABS R10, R4 ;  /* 0x00000004000a7213 */ /* 0x000fe40000000000 */
[----:B------:R-:W1:Y:S01]  /*0170*/  I2F.RP R0, R7 ;  /* 0x0000000700007306 */ /* 0x000e620000209400 */
[C---:B------:R-:W-:Y:S02]  /*0180*/  LOP3.LUT R30, R28.reuse, 0x8, RZ, 0xfc, !PT ;  /* 0x000000081c1e7812 */ /* 0x040fe400078efcff */
[C---:B------:R-:W-:Y:S02]  /*0190*/  LOP3.LUT R31, R28.reuse, 0x10, RZ, 0xfc, !PT ;  /* 0x000000101c1f7812 */ /* 0x040fe400078efcff */
[----:B------:R-:W-:-:S03]  /*01a0*/  LOP3.LUT R32, R28, 0x18, RZ, 0xfc, !PT ;  /* 0x000000181c207812 */ /* 0x000fc600078efcff */
[----:B-1----:R-:W1:Y:S02]  /*01b0*/  MUFU.RCP R0, R0 ;  /* 0x0000000000007308 */ /* 0x002e640000001000 */
[----:B-1----:R-:W-:Y:S02]  /*01c0*/  VIADD R2, R0, 0xffffffe ;  /* 0x0ffffffe00027836 */ /* 0x002fe40000000000 */
[----:B------:R-:W-:-:S04]  /*01d0*/  IMAD.MOV R0, RZ, RZ, -R10 ;  /* 0x000000ffff007224 */ /* 0x000fc800078e0a0a */
[----:B------:R1:W2:Y:S02]  /*01e0*/  F2I.FTZ.U32.TRUNC.NTZ R3, R2 ;  /* 0x0000000200037305 */ /* 0x0002a4000021f000 */
[----:B-1----:R-:W-:Y:S02]  /*01f0*/  IMAD.MOV.U32 R2, RZ, RZ, RZ ;  /* 0x000000ffff027224 */ /* 0x002fe400078e00ff */
[----:B--2---:R-:W-:-:S04]  /*0200*/  IMAD.MOV R6, RZ, RZ, -R3 ;  /* 0x000000ffff067224 */ /* 0x004fc800078e0a03 */
[----:B------:R-:W-:Y:S02]  /*0210*/  IMAD R9, R6, R7, RZ ;  /* 0x0000000706097224 */ /* 0x000fe400078e02ff */
[----:B------:R-:W-:Y:S02]  /*0220*/  IMAD.MOV.U32 R6, RZ, RZ, R8 ;  /* 0x000000ffff067224 */ /* 0x000fe400078e0008 */
[----:B------:R-:W-:-:S06]  /*0230*/  IMAD.HI.U32 R3, R3, R9, R2 ;  /* 0x0000000903037227 */ /* 0x000fcc00078e0002 */
[----:B------:R-:W-:-:S04]  /*0240*/  IMAD.HI.U32 R3, R3, R6, RZ ;  /* 0x0000000603037227 */ /* 0x000fc800078e00ff */
[----:B------:R-:W-:-:S05]  /*0250*/  IMAD R0, R3, R0, R6 ;  /* 0x0000000003007224 */ /* 0x000fca00078e0206 */
[----:B------:R-:W-:-:S13]  /*0260*/  ISETP.GT.U32.AND P1, PT, R7, R0, PT ;  /* 0x000000000700720c */ /* 0x000fda0003f24070 */
[----:B------:R-:W-:Y:S02]  /*0270*/  @!P1 IMAD.IADD R0, R0, 0x1, -R7 ;  /* 0x0000000100009824 */ /* 0x000fe400078e0a07 */
[----:B------:R-:W-:Y:S01]  /*0280*/  @!P1 VIADD R3, R3, 0x1 ;  /* 0x0000000103039836 */ /* 0x000fe20000000000 */
[----:B------:R-:W-:Y:S02]  /*0290*/  ISETP.NE.AND P1, PT, R4, RZ, PT ;  /* 0x000000ff0400720c */ /* 0x000fe40003f25270 */
[----:B------:R-:W-:Y:S02]  /*02a0*/  ISETP.GE.U32.AND P0, PT, R0, R7, PT ;  /* 0x000000070000720c */ /* 0x000fe40003f06070 */
[----:B------:R-:W-:-:S04]  /*02b0*/  LOP3.LUT R0, R5, R4, RZ, 0x3c, !PT ;  /* 0x0000000405007212 */ /* 0x000fc800078e3cff */
[----:B------:R-:W-:Y:S01]  /*02c0*/  ISETP.GE.AND P2, PT, R0, RZ, PT ;  /* 0x000000ff0000720c */ /* 0x000fe20003f46270 */
[----:B------:R-:W-:-:S06]  /*02d0*/  VIADD R0, R22, 0x1f ;  /* 0x0000001f16007836 */ /* 0x000fcc0000000000 */
[----:B------:R-:W-:-:S04]  /*02e0*/  @P0 VIADD R3, R3, 0x1 ;  /* 0x0000000103030836 */ /* 0x000fc80000000000 */
[----:B------:R-:W-:Y:S01]  /*02f0*/  IMAD.MOV.U32 R2, RZ, RZ, R3 ;  /* 0x000000ffff027224 */ /* 0x000fe200078e0003 */
[----:B------:R-:W-:-:S03]  /*0300*/  SHF.R.S32.HI R3, RZ, 0x1f, R0 ;  /* 0x0000001fff037819 */ /* 0x000fc60000011400 */
[----:B------:R-:W-:Y:S01]  /*0310*/  @!P2 IMAD.MOV R2, RZ, RZ, -R2 ;  /* 0x000000ffff02a224 */ /* 0x000fe200078e0a02 */
[----:B------:R-:W-:Y:S02]  /*0320*/  @!P1 LOP3.LUT R2, RZ, R4, RZ, 0x33, !PT ;  /* 0x00000004ff029212 */ /* 0x000fe400078e33ff */
[----:B------:R-:W-:-:S03]  /*0330*/  LEA.HI R3, R3, R0, RZ, 0x5 ;  /* 0x0000000003037211 */ /* 0x000fc600078f28ff */
[----:B------:R-:W-:Y:S02]  /*0340*/  IMAD.SHL.U32 R34, R2, 0x8, RZ ;  /* 0x0000000802227824 */ /* 0x000fe400078e00ff */
[----:B------:R-:W-:-:S03]  /*0350*/  IMAD.MOV R2, RZ, RZ, -R2 ;  /* 0x000000ffff027224 */ /* 0x000fc600078e0a02 */
[----:B------:R-:W-:Y:S01]  /*0360*/  LEA.HI.SX32 R3, R3, -R34, 0x1b ;  /* 0x8000002203037211 */ /* 0x000fe200078fdaff */
[----:B------:R-:W-:-:S03]  /*0370*/  IMAD R4, R4, R2, R5 ;  /* 0x0000000204047224 */ /* 0x000fc600078e0205 */
[----:B------:R-:W-:Y:S02]  /*0380*/  VIMNMX R11, PT, PT, R3, 0x8, PT ;  /* 0x00000008030b7848 */ /* 0x000fe40003fe0100 */
[----:B------:R-:W-:Y:S02]  /*0390*/  IABS R9, R4 ;  /* 0x0000000400097213 */ /* 0x000fe40000000000 */
[----:B------:R-:W-:-:S04]  /*03a0*/  IABS R7, R11 ;  /* 0x0000000b00077213 */ /* 0x000fc80000000000 */
[----:B------:R-:W1:Y:S08]  /*03b0*/  I2F.RP R0, R7 ;  /* 0x0000000700007306 */ /* 0x000e700000209400 */
[----:B-1----:R-:W1:Y:S02]  /*03c0*/  MUFU.RCP R0, R0 ;  /* 0x0000000000007308 */ /* 0x002e640000001000 */
[----:B-1----:R-:W-:-:S06]  /*03d0*/  VIADD R3, R0, 0xffffffe ;  /* 0x0ffffffe00037836 */ /* 0x002fcc0000000000 */
[----:B------:R-:W1:Y:S02]  /*03e0*/  F2I.FTZ.U32.TRUNC.NTZ R3, R3 ;  /* 0x0000000300037305 */ /* 0x000e64000021f000 */
[----:B-1----:R-:W-:-:S04]  /*03f0*/  IMAD.MOV R6, RZ, RZ, -R3 ;  /* 0x000000ffff067224 */ /* 0x002fc800078e0a03 */
[----:B------:R-:W-:Y:S01]  /*0400*/  IMAD.MOV.U32 R2, RZ, RZ, R6 ;  /* 0x000000ffff027224 */ /* 0x000fe200078e0006 */
[----:B------:R-:W-:-:S03]  /*0410*/  IABS R6, R11 ;  /* 0x0000000b00067213 */ /* 0x000fc60000000000 */
[----:B------:R-:W-:Y:S02]  /*0420*/  IMAD R5, R2, R7, RZ ;  /* 0x0000000702057224 */ /* 0x000fe400078e02ff */
[----:B------:R-:W-:Y:S02]  /*0430*/  IMAD.MOV.U32 R2, RZ, RZ, RZ ;  /* 0x000000ffff027224 */ /* 0x000fe400078e00ff */
[----:B------:R-:W-:Y:S02]  /*0440*/  IMAD.MOV R0, RZ, RZ, -R6 ;  /* 0x000000ffff007224 */ /* 0x000fe400078e0a06 */
        /* <DEDUP_REMOVED lines=9> */
[----:B------:R-:W-:-:S07]  /*04e0*/  ISETP.GE.AND P2, PT, R0, RZ, PT ;  /* 0x000000ff0000720c */ /* 0x000fce0003f46270 */
[----:B------:R-:W-:-:S06]  /*04f0*/  @P0 VIADD R2, R2, 0x1 ;  /* 0x0000000102020836 */ /* 0x000fcc0000000000 */
[----:B------:R-:W-:Y:S01]  /*0500*/  @!P2 IMAD.MOV R2, RZ, RZ, -R2 ;  /* 0x000000ffff02a224 */ /* 0x000fe200078e0a02 */
[----:B------:R-:W-:-:S05]  /*0510*/  @!P1 LOP3.LUT R2, RZ, R11, RZ, 0x33, !PT ;  /* 0x0000000bff029212 */ /* 0x000fca00078e33ff */
[----:B------:R-:W-:Y:S02]  /*0520*/  IMAD.MOV R0, RZ, RZ, -R2 ;  /* 0x000000ffff007224 */ /* 0x000fe400078e0a02 */
[----:B------:R-:W-:Y:S02]  /*0530*/  IMAD.SHL.U32 R5, R2, 0x80, RZ ;  /* 0x0000008002057824 */ /* 0x000fe400078e00ff */
[----:B------:R-:W-:-:S03]  /*0540*/  IMAD R0, R11, R0, R4 ;  /* 0x000000000b007224 */ /* 0x000fc600078e0204 */
[C---:B------:R-:W-:Y:S01]  /*0550*/  LOP3.LUT R33, R5.reuse, R28, RZ, 0xfc, !PT ;  /* 0x0000001c05217212 */ /* 0x040fe200078efcff */
[----:B------:R-:W-:Y:S01]  /*0560*/  IMAD.IADD R34, R34, 0x1, R0 ;  /* 0x0000000122227824 */ /* 0x000fe200078e0200 */
[C-C-:B------:R-:W-:Y:S02]  /*0570*/  LOP3.LUT R3, R5.reuse, 0x8, R28.reuse, 0xfe, !PT ;  /* 0x0000000805037812 */ /* 0x140fe400078efe1c */
[C-C-:B------:R-:W-:Y:S01]  /*0580*/  LOP3.LUT R0, R5.reuse, 0x10, R28.reuse, 0xfe, !PT ;  /* 0x0000001005007812 */ /* 0x140fe200078efe1c */
[----:B------:R-:W-:Y:S01]  /*0590*/  IMAD R34, R34, 0x20, R29 ;  /* 0x0000002022227824 */ /* 0x000fe200078e021d */
[----:B------:R-:W-:Y:S02]  /*05a0*/  LOP3.LUT R2, R5, 0x18, R28, 0xfe, !PT ;  /* 0x0000001805027812 */ /* 0x000fe400078efe1c */
[C---:B------:R-:W-:Y:S02]  /*05b0*/  LOP3.LUT R87, R33.reuse, 0x20, RZ, 0xfc, !PT ;  /* 0x0000002021577812 */ /* 0x040fe400078efcff */
[----:B------:R-:W-:-:S02]  /*05c0*/  LOP3.LUT R88, R33, 0x28, RZ, 0xfc, !PT ;  /* 0x0000002821587812 */ /* 0x000fc400078efcff */
[C---:B------:R-:W-:Y:S02]  /*05d0*/  LOP3.LUT R85, R33.reuse, 0x30, RZ, 0xfc, !PT ;  /* 0x0000003021557812 */ /* 0x040fe400078efcff */
[C---:B------:R-:W-:Y:S02]  /*05e0*/  LOP3.LUT R86, R33.reuse, 0x38, RZ, 0xfc, !PT ;  /* 0x0000003821567812 */ /* 0x040fe400078efcff */
[C---:B------:R-:W-:Y:S02]  /*05f0*/  LOP3.LUT R84, R33.reuse, 0x40, RZ, 0xfc, !PT ;  /* 0x0000004021547812 */ /* 0x040fe400078efcff */
[C---:B------:R-:W-:Y:S02]  /*0600*/  LOP3.LUT R83, R33.reuse, 0x48, RZ, 0xfc, !PT ;  /* 0x0000004821537812 */ /* 0x040fe400078efcff */
[C---:B------:R-:W-:Y:S02]  /*0610*/  LOP3.LUT R82, R33.reuse, 0x50, RZ, 0xfc, !PT ;  /* 0x0000005021527812 */ /* 0x040fe400078efcff */
[----:B------:R-:W-:-:S02]  /*0620*/  LOP3.LUT R80, R33, 0x58, RZ, 0xfc, !PT ;  /* 0x0000005821507812 */ /* 0x000fc400078efcff */
[C---:B------:R-:W-:Y:S02]  /*0630*/  LOP3.LUT R77, R33.reuse, 0x60, RZ, 0xfc, !PT ;  /* 0x00000060214d7812 */ /* 0x040fe400078efcff */
[C---:B------:R-:W-:Y:S02]  /*0640*/  LOP3.LUT R74, R33.reuse, 0x68, RZ, 0xfc, !PT ;  /* 0x00000068214a7812 */ /* 0x040fe400078efcff */
[C---:B------:R-:W-:Y:S02]  /*0650*/  LOP3.LUT R72, R33.reuse, 0x70, RZ, 0xfc, !PT ;  /* 0x0000007021487812 */ /* 0x040fe400078efcff */
[----:B------:R-:W-:Y:S01]  /*0660*/  LOP3.LUT R73, R33, 0x78, RZ, 0xfc, !PT ;  /* 0x0000007821497812 */ /* 0x000fe200078efcff */
[----:B0-----:R-:W-:Y:S06]  /*0670*/  BRA.U UP0, `(.L_x_0) ;  /* 0x0000000100287547 */ /* 0x001fec000b800000 */
[----:B------:R-:W-:Y:S01]  /*0680*/  IMAD.SHL.U32 R36, R25, 0x80, RZ ;  /* 0x0000008019247824 */ /* 0x000fe200078e00ff */
[----:B------:R-:W-:Y:S02]  /*0690*/  CS2R R4, SRZ ;  /* 0x0000000000047805 */ /* 0x000fe4000001ff00 */
[----:B------:R-:W-:Y:S02]  /*06a0*/  CS2R R6, SRZ ;  /* 0x0000000000067805 */ /* 0x000fe4000001ff00 */
[----:B------:R-:W-:Y:S02]  /*06b0*/  CS2R R16, SRZ ;  /* 0x0000000000107805 */ /* 0x000fe4000001ff00 */
[----:B------:R-:W-:Y:S02]  /*06c0*/  CS2R R18, SRZ ;  /* 0x0000000000127805 */ /* 0x000fe4000001ff00 */
[----:B------:R-:W-:Y:S02]  /*06d0*/  CS2R R8, SRZ ;  /* 0x0000000000087805 */ /* 0x000fe4000001ff00 */
[----:B------:R-:W-:-:S02]  /*06e0*/  CS2R R10, SRZ ;  /* 0x00000000000a7805 */ /* 0x000fc4000001ff00 */
[----:B------:R-:W-:Y:S02]  /*06f0*/  CS2R R12, SRZ ;  /* 0x00000000000c7805 */ /* 0x000fe4000001ff00 */
[----:B------:R-:W-:Y:S01]  /*0700*/  CS2R R14, SRZ ;  /* 0x00000000000e7805 */ /* 0x000fe2000001ff00 */
[----:B------:R-:W-:Y:S06]  /*0710*/  BRA `(.L_x_1) ;  /* 0x0000002000ac7947 */ /* 0x000fec0003800000 */
.L_x_0:
[----:B------:R-:W-:Y:S01]  /*0720*/  IABS R27, R23 ;  /* 0x00000017001b7213 */ /* 0x000fe20000000000 */
[----:B------:R-:W0:Y:S01]  /*0730*/  LDCU UR10, c[0x0][0x3b0] ;  /* 0x00007600ff0a77ac */ /* 0x000e220008000800 */
[----:B------:R-:W-:Y:S02]  /*0740*/  IABS R44, R22 ;  /* 0x00000016002c7213 */ /* 0x000fe40000000000 */
[----:B------:R-:W1:Y:S01]  /*0750*/  I2F.RP R6, R27 ;  /* 0x0000001b00067306 */ /* 0x000e620000209400 */
[----:B------:R-:W-:Y:S01]  /*0760*/  LOP3.LUT R24, R25, 0x3, RZ, 0xc0, !PT ;  /* 0x0000000319187812 */ /* 0x000fe200078ec0ff */
[----:B------:R-:W2:Y:S01]  /*0770*/  LDCU.128 UR12, c[0x0][0x380] ;  /* 0x00007000ff0c77ac */ /* 0x000ea20008000c00 */
[----:B------:R-:W-:Y:S02]  /*0780*/  SHF.R.U32.HI R35, RZ, 0x2, R25 ;  /* 0x00000002ff237819 */ /* 0x000fe40000011619 */
[----:B------:R-:W-:Y:S01]  /*0790*/  IABS R20, R83 ;  /* 0x0000005300147213 */ /* 0x000fe20000000000 */
[----:B------:R-:W3:Y:S01]  /*07a0*/  LDCU UR11, c[0x0][0x3a4] ;  /* 0x00007480ff0b77ac */ /* 0x000ee20008000800 */
[----:B------:R-:W-:Y:S01]  /*07b0*/  SGXT.U32 R35, R35, 0x3 ;  /* 0x000000032323781a */ /* 0x000fe20000000000 */
[----:B------:R-:W4:Y:S01]  /*07c0*/  I2F.RP R8, R44 ;  /* 0x0000002c00087306 */ /* 0x000f220000209400 */
[----:B------:R-:W-:Y:S01]  /*07d0*/  IABS R12, R72 ;  /* 0x00000048000c7213 */ /* 0x000fe20000000000 */
[----:B------:R-:W-:Y:S01]  /*07e0*/  USHF.R.S32.HI UR6, URZ, 0x1f, UR4 ;  /* 0x0000001fff067899 */ /* 0x000fe20008011404 */
[----:B------:R-:W-:-:S02]  /*07f0*/  IABS R16, R80 ;  /* 0x0000005000107213 */ /* 0x000fc40000000000 */
[----:B------:R-:W-:Y:S01]  /*0800*/  IABS R40, R33 ;  /* 0x0000002100287213 */ /* 0x000fe20000000000 */
[----:B------:R-:W-:Y:S01]  /*0810*/  ULEA.HI UR6, UR6, UR4, URZ, 0x5 ;  /* 0x0000000406067291 */ /* 0x000fe2000f8f28ff */
[----:B------:R-:W-:Y:S01]  /*0820*/  IABS R18, R82 ;  /* 0x0000005200127213 */ /* 0x000fe20000000000 */
[----:B-1----:R-:W1:Y:S01]  /*0830*/  MUFU.RCP R6, R6 ;  /* 0x0000000600067308 */ /* 0x002e620000001000 */
[----:B------:R-:W-:Y:S01]  /*0840*/  IABS R14, R77 ;  /* 0x0000004d000e7213 */ /* 0x000fe20000000000 */
[----:B------:R-:W-:Y:S01]  /*0850*/  USHF.R.S32.HI UR6, URZ, 0x5, UR6 ;  /* 0x00000005ff067899 */ /* 0x000fe20008011406 */
[----:B------:R-:W-:Y:S02]  /*0860*/  IABS R36, R85 ;  /* 0x0000005500247213 */ /* 0x000fe40000000000 */
[----:B------:R-:W-:Y:S02]  /*0870*/  IABS R38, R88 ;  /* 0x0000005800267213 */ /* 0x000fe40000000000 */
[----:B------:R-:W-:Y:S01]  /*0880*/  IABS R42, R3 ;  /* 0x00000003002a7213 */ /* 0x000fe20000000000 */
[----:B----4-:R-:W4:Y:S01]  /*0890*/  MUFU.RCP R8, R8 ;  /* 0x0000000800087308 */ /* 0x010f220000001000 */
[----:B------:R-:W-:Y:S01]  /*08a0*/  IABS R37, R34 ;  /* 0x0000002200257213 */ /* 0x000fe20000000000 */
[----:B-1----:R-:W-:-:S02]  /*08b0*/  VIADD R4, R6, 0xffffffe ;  /* 0x0ffffffe06047836 */ /* 0x002fc40000000000 */
[C---:B------:R-:W-:Y:S01]  /*08c0*/  IMAD R6, R24.reuse, 0x88, RZ ;  /* 0x0000008818067824 */ /* 0x040fe200078e02ff */
[----:B------:R-:W-:-:S03]  /*08d0*/  LEA R24, R24, UR5, 0x5 ;  /* 0x0000000518187c11 */ /* 0x000fc6000f8e28ff */
[----:B------:R1:W5:Y:S01]  /*08e0*/  F2I.FTZ.U32.TRUNC.NTZ R5, R4 ;  /* 0x0000000400057305 */ /* 0x000362000021f000 */
[----:B------:R-:W-:Y:S01]  /*08f0*/  LOP3.LUT R35, R6, R35, RZ, 0xfc, !PT ;  /* 0x0000002306237212 */ /* 0x000fe200078efcff */
[----:B----4-:R-:W-:Y:S01]  /*0900*/  VIADD R7, R8, 0xffffffe ;  /* 0x0ffffffe08077836 */ /* 0x010fe20000000000 */
[----:B------:R-:W-:Y:S02]  /*0910*/  SHF.R.S32.HI R6, RZ, 0x2, R25 ;  /* 0x00000002ff067819 */ /* 0x000fe40000011419 */
[C---:B------:R-:W-:Y:S01]  /*0920*/  LOP3.LUT R78, R35.reuse, 0x8, RZ, 0x3c, !PT ;  /* 0x00000008234e7812 */ /* 0x040fe200078e3cff */
[----:B-1----:R-:W-:Y:S01]  /*0930*/  IMAD.MOV.U32 R4, RZ, RZ, RZ ;  /* 0x000000ffff047224 */ /* 0x002fe200078e00ff */
[----:B------:R-:W-:Y:S01]  /*0940*/  SGXT R6, R6, 0x1 ;  /* 0x000000010606781a */ /* 0x000fe20000000200 */
[----:B------:R-:W1:Y:S01]  /*0950*/  F2I.FTZ.U32.TRUNC.NTZ R7, R7 ;  /* 0x0000000700077305 */ /* 0x000e62000021f000 */
[C---:B------:R-:W-:Y:S02]  /*0960*/  LOP3.LUT R79, R35.reuse, 0x10, RZ, 0x3c, !PT ;  /* 0x00000010234f7812 */ /* 0x040fe400078e3cff */
[----:B------:R-:W-:Y:S01]  /*0970*/  LOP3.LUT R81, R35, 0x18, RZ, 0x3c, !PT ;  /* 0x0000001823517812 */ /* 0x000fe200078e3cff */
[----:B-----5:R-:W-:-:S04]  /*0980*/  IMAD.MOV R10, RZ, RZ, -R5 ;  /* 0x000000ffff0a7224 */ /* 0x020fc800078e0a05 */
[----:B------:R-:W-:Y:S01]  /*0990*/  IMAD R9, R10, R27, RZ ;  /* 0x0000001b0a097224 */ /* 0x000fe200078e02ff */
[----:B------:R-:W-:-:S03]  /*09a0*/  IABS R10, R73 ;  /* 0x00000049000a7213 */ /* 0x000fc60000000000 */
[----:B------:R-:W-:Y:S01]  /*09b0*/  IMAD.HI.U32 R5, R5, R9, R4 ;  /* 0x0000000905057227 */ /* 0x000fe200078e0004 */
[----:B------:R-:W-:Y:S02]  /*09c0*/  LOP3.LUT R4, R25, 0xe0, RZ, 0xc0, !PT ;  /* 0x000000e019047812 */ /* 0x000fe400078ec0ff */
[----:B------:R-:W-:Y:S01]  /*09d0*/  LOP3.LUT R9, R6, 0x90, RZ, 0xc0, !PT ;  /* 0x0000009006097812 */ /* 0x000fe200078ec0ff */
[----:B-1----:R-:W-:Y:S02]  /*09e0*/  IMAD.MOV R19, RZ, RZ, -R7 ;  /* 0x000000ffff137224 */ /* 0x002fe400078e0a07 */
[----:B------:R-:W-:-:S04]  /*09f0*/  IMAD.HI.U32 R6, R5, R10, RZ ;  /* 0x0000000a05067227 */ /* 0x000fc800078e00ff */
[----:B------:R-:W-:Y:S02]  /*0a00*/  IMAD R9, R4, 0x8, R9 ;  /* 0x0000000804097824 */ /* 0x000fe400078e0209 */
[----:B------:R-:W-:Y:S02]  /*0a10*/  IMAD.SHL.U32 R4, R25, 0x2, RZ ;  /* 0x0000000219047824 */ /* 0x000fe400078e00ff */
[----:B------:R-:W-:Y:S02]  /*0a20*/  IMAD.MOV R11, RZ, RZ, -R6 ;  /* 0x000000ffff0b7224 */ /* 0x000fe400078e0a06 */
[----:B------:R-:W-:Y:S01]  /*0a30*/  IMAD.HI.U32 R8, R5, R12, RZ ;  /* 0x0000000c05087227 */ /* 0x000fe200078e00ff */
[----:B------:R-:W-:-:S03]  /*0a40*/  LOP3.LUT R26, R9, 0x10, R4, 0x78, !PT ;  /* 0x00000010091a7812 */ /* 0x000fc600078e7804 */
[----:B------:R-:W-:Y:S02]  /*0a50*/  IMAD R4, R27, R11, R10 ;  /* 0x0000000b1b047224 */ /* 0x000fe400078e020a */
[----:B------:R-:W-:-:S03]  /*0a60*/  IMAD.HI.U32 R11, R5, R20, RZ ;  /* 0x00000014050b7227 */ /* 0x000fc600078e00ff */
[----:B------:R-:W-:Y:S01]  /*0a70*/  ISETP.GT.U32.AND P0, PT, R27, R4, PT ;  /* 0x000000041b00720c */ /* 0x000fe20003f04070 */
[----:B------:R-:W-:Y:S02]  /*0a80*/  IMAD.MOV R11, RZ, RZ, -R11 ;  /* 0x000000ffff0b7224 */ /* 0x000fe400078e0a0b */
[----:B------:R-:W-:-:S04]  /*0a90*/  IMAD.HI.U32 R9, R5, R16, RZ ;  /* 0x0000001005097227 */ /* 0x000fc800078e00ff */
[----:B------:R-:W-:Y:S02]  /*0aa0*/  IMAD R19, R19, R44, RZ ;  /* 0x0000002c13137224 */ /* 0x000fe400078e02ff */
[----:B------:R-:W-:Y:S02]  /*0ab0*/  IMAD.MOV.U32 R6, RZ, RZ, RZ ;  /* 0x000000ffff067224 */ /* 0x000fe400078e00ff */
[----:B------:R-:W-:Y:S01]  /*0ac0*/  IMAD R11, R27, R11, R20 ;  /* 0x0000000b1b0b7224 */ /* 0x000fe200078e0214 */
[----:B------:R-:W-:Y:S01]  /*0ad0*/  IABS R20, R86 ;  /* 0x0000005600147213 */ /* 0x000fe20000000000 */
[----:B------:R-:W-:Y:S02]  /*0ae0*/  IMAD.MOV R8, RZ, RZ, -R8 ;  /* 0x000000ffff087224 */ /* 0x000fe400078e0a08 */
[----:B------:R-:W-:Y:S02]  /*0af0*/  IMAD.MOV R9, RZ, RZ, -R9 ;  /* 0x000000ffff097224 */ /* 0x000fe400078e0a09 */
[----:B------:R-:W-:-:S04]  /*0b00*/  IMAD.HI.U32 R19, R7, R19, R6 ;  /* 0x0000001307137227 */ /* 0x000fc800078e0006 */
[C---:B------:R-:W-:Y:S01]  /*0b10*/  IMAD R6, R27.reuse, R8, R12 ;  /* 0x000000081b067224 */ /* 0x040fe200078e020c */
[----:B------:R-:W-:Y:S01]  /*0b20*/  IABS R12, R74 ;  /* 0x0000004a000c7213 */ /* 0x000fe20000000000 */
[----:B------:R-:W-:Y:S02]  /*0b30*/  IMAD R9, R27, R9, R16 ;  /* 0x000000091b097224 */ /* 0x000fe400078e0210 */
[----:B------:R-:W-:Y:S01]  /*0b40*/  IMAD.HI.U32 R13, R5, R20, RZ ;  /* 0x00000014050d7227 */ /* 0x000fe200078e00ff */
[----:B------:R-:W-:-:S03]  /*0b50*/  ISETP.GT.U32.AND P1, PT, R27, R6, PT ;  /* 0x000000061b00720c */ /* 0x000fc60003f24070 */
[----:B------:R-:W-:-:S04]  /*0b60*/  IMAD.HI.U32 R16, R5, R40, RZ ;  /* 0x0000002805107227 */ /* 0x000fc800078e00ff */
[----:B------:R-:W-:Y:S02]  /*0b70*/  IMAD.MOV R13, RZ, RZ, -R13 ;  /* 0x000000ffff0d7224 */ /* 0x000fe400078e0a0d */
[----:B------:R-:W-:-:S04]  /*0b80*/  IMAD.HI.U32 R7, R5, R12, RZ ;  /* 0x0000000c05077227 */ /* 0x000fc800078e00ff */
[----:B------:R-:W-:-:S04]  /*0b90*/  IMAD.HI.U32 R10, R5, R18, RZ ;  /* 0x00000012050a7227 */ /* 0x000fc800078e00ff */
[----:B------:R-:W-:Y:S02]  /*0ba0*/  IMAD.MOV R16, RZ, RZ, -R16 ;  /* 0x000000ffff107224 */ /* 0x000fe400078e0a10 */
[----:B------:R-:W-:Y:S02]  /*0bb0*/  IMAD R13, R27, R13, R20 ;  /* 0x0000000d1b0d7224 */ /* 0x000fe400078e0214 */
[----:B------:R-:W-:-:S04]  /*0bc0*/  IMAD.HI.U32 R8, R5, R14, RZ ;  /* 0x0000000e05087227 */ /* 0x000fc800078e00ff */
[----:B------:R-:W-:Y:S02]  /*0bd0*/  IMAD.MOV R7, RZ, RZ, -R7 ;  /* 0x000000ffff077224 */ /* 0x000fe400078e0a07 */
[----:B------:R-:W-:Y:S02]  /*0be0*/  IMAD.MOV R10, RZ, RZ, -R10 ;  /* 0x000000ffff0a7224 */ /* 0x000fe400078e0a0a */
[C---:B------:R-:W-:Y:S01]  /*0bf0*/  IMAD R20, R27.reuse, R16, R40 ;  /* 0x000000101b147224 */ /* 0x040fe200078e0228 */
[----:B------:R-:W-:Y:S01]  /*0c00*/  IABS R40, R0 ;  /* 0x0000000000287213 */ /* 0x000fe20000000000 */
[----:B------:R-:W-:Y:S02]  /*0c10*/  IMAD.MOV R8, RZ, RZ, -R8 ;  /* 0x000000ffff087224 */ /* 0x000fe400078e0a08 */
[C---:B------:R-:W-:Y:S01]  /*0c20*/  IMAD R7, R27.reuse, R7, R12 ;  /* 0x000000071b077224 */ /* 0x040fe200078e020c */
[C---:B------:R-:W-:Y:S01]  /*0c30*/  ISETP.GT.U32.AND P3, PT, R27.reuse, R20, PT ;  /* 0x000000141b00720c */ /* 0x040fe20003f64070 */
[C---:B------:R-:W-:Y:S01]  /*0c40*/  IMAD R10, R27.reuse, R10, R18 ;  /* 0x0000000a1b0a7224 */ /* 0x040fe200078e0212 */
[----:B------:R-:W-:Y:S01]  /*0c50*/  IABS R18, R84 ;  /* 0x0000005400127213 */ /* 0x000fe20000000000 */
[----:B------:R-:W-:Y:S01]  /*0c60*/  @!P0 IMAD.IADD R4, R4, 0x1, -R27 ;  /* 0x0000000104048824 */ /* 0x000fe200078e0a1b */
[C---:B------:R-:W-:Y:S01]  /*0c70*/  ISETP.GT.U32.AND P2, PT, R27.reuse, R7, PT ;  /* 0x000000071b00720c */ /* 0x040fe20003f44070 */
[C---:B------:R-:W-:Y:S01]  /*0c80*/  IMAD R8, R27.reuse, R8, R14 ;  /* 0x000000081b087224 */ /* 0x040fe200078e020e */
[----:B------:R-:W-:Y:S01]  /*0c90*/  ISETP.GT.U32.AND P0, PT, R27, R9, PT ;  /* 0x000000091b00720c */ /* 0x000fe20003f04070 */
[----:B------:R-:W-:Y:S01]  /*0ca0*/  IMAD.HI.U32 R14, R5, R36, RZ ;  /* 0x00000024050e7227 */ /* 0x000fe200078e00ff */
[----:B------:R-:W-:-:S03]  /*0cb0*/  ISETP.GT.U32.AND P5, PT, R27, R4, PT ;  /* 0x000000041b00720c */ /* 0x000fc60003fa4070 */
[----:B------:R-:W-:-:S04]  /*0cc0*/  IMAD.HI.U32 R15, R5, R38, RZ ;  /* 0x00000026050f7227 */ /* 0x000fc800078e00ff */
[----:B------:R-:W-:-:S04]  /*0cd0*/  IMAD.HI.U32 R12, R5, R18, RZ ;  /* 0x00000012050c7227 */ /* 0x000fc800078e00ff */
[----:B------:R-:W-:Y:S02]  /*0ce0*/  IMAD.MOV R14, RZ, RZ, -R14 ;  /* 0x000000ffff0e7224 */ /* 0x000fe400078e0a0e */
[----:B------:R-:W-:Y:S02]  /*0cf0*/  IMAD.MOV R15, RZ, RZ, -R15 ;  /* 0x000000ffff0f7224 */ /* 0x000fe400078e0a0f */
[----:B------:R-:W-:Y:S02]  /*0d00*/  IMAD.MOV R12, RZ, RZ, -R12 ;  /* 0x000000ffff0c7224 */ /* 0x000fe400078e0a0c */
[----:B------:R-:W-:Y:S01]  /*0d10*/  @!P1 IMAD.IADD R6, R6, 0x1, -R27 ;  /* 0x0000000106069824 */ /* 0x000fe200078e0a1b */
[C---:B------:R-:W-:Y:S01]  /*0d20*/  ISETP.GT.U32.AND P1, PT, R27.reuse, R10, PT ;  /* 0x0000000a1b00720c */ /* 0x040fe20003f24070 */
[C---:B------:R-:W-:Y:S01]  /*0d30*/  IMAD R14, R27.reuse, R14, R36 ;  /* 0x0000000e1b0e7224 */ /* 0x040fe200078e0224 */
[----:B------:R-:W-:Y:S01]  /*0d40*/  IABS R36, R87 ;  /* 0x0000005700247213 */ /* 0x000fe20000000000 */
[C---:B------:R-:W-:Y:S01]  /*0d50*/  IMAD R15, R27.reuse, R15, R38 ;  /* 0x0000000f1b0f7224 */ /* 0x040fe200078e0226 */
[----:B------:R-:W-:Y:S01]  /*0d60*/  IABS R38, R2 ;  /* 0x0000000200267213 */ /* 0x000fe20000000000 */
[----:B------:R-:W-:-:S02]  /*0d70*/  IMAD R12, R27, R12, R18 ;  /* 0x0000000c1b0c7224 */ /* 0x000fc400078e0212 */
[--C-:B------:R-:W-:Y:S01]  /*0d80*/  @!P3 IMAD.IADD R20, R20, 0x1, -R27.reuse ;  /* 0x000000011414b824 */ /* 0x100fe200078e0a1b */
[----:B------:R-:W-:Y:S01]  /*0d90*/  ISETP.GT.U32.AND P3, PT, R27, R6, PT ;  /* 0x000000061b00720c */ /* 0x000fe20003f64070 */
[--C-:B------:R-:W-:Y:S01]  /*0da0*/  @!P2 IMAD.IADD R7, R7, 0x1, -R27.reuse ;  /* 0x000000010707a824 */ /* 0x100fe200078e0a1b */
[C---:B------:R-:W-:Y:S01]  /*0db0*/  ISETP.GT.U32.AND P2, PT, R27.reuse, R8, PT ;  /* 0x000000081b00720c */ /* 0x040fe20003f44070 */
[----:B------:R-:W-:Y:S01]  /*0dc0*/  @!P5 IMAD.IADD R4, R4, 0x1, -R27 ;  /* 0x000000010404d824 */ /* 0x000fe200078e0a1b */
[----:B------:R-:W-:Y:S01]  /*0dd0*/  ISETP.GT.U32.AND P5, PT, R27, R12, PT ;  /* 0x0000000c1b00720c */ /* 0x000fe20003fa4070 */
[----:B------:R-:W-:Y:S01]  /*0de0*/  IMAD.HI.U32 R16, R5, R36, RZ ;  /* 0x0000002405107227 */ /* 0x000fe200078e00ff */
[C---:B------:R-:W-:Y:S02]  /*0df0*/  ISETP.GT.U32.AND P6, PT, R27.reuse, R20, PT ;  /* 0x000000141b00720c */ /* 0x040fe40003fc4070 */
[----:B------:R-:W-:Y:S01]  /*0e00*/  ISETP.GT.U32.AND P4, PT, R27, R7, PT ;  /* 0x000000071b00720c */ /* 0x000fe20003f84070 */
[----:B------:R-:W-:-:S04]  /*0e10*/  IMAD.HI.U32 R17, R5, R38, RZ ;  /* 0x0000002605117227 */ /* 0x000fc800078e00ff */
[----:B------:R-:W-:-:S04]  /*0e20*/  IMAD.HI.U32 R18, R5, R40, RZ ;  /* 0x0000002805127227 */ /* 0x000fc800078e00ff */
[----:B------:R-:W-:-:S04]  /*0e30*/  IMAD.HI.U32 R5, R5, R42, RZ ;  /* 0x0000002a05057227 */ /* 0x000fc800078e00ff */
[----:B------:R-:W-:-:S04]  /*0e40*/  IMAD.HI.U32 R19, R19, R37, RZ ;  /* 0x0000002513137227 */ /* 0x000fc800078e00ff */
[----:B------:R-:W-:Y:S02]  /*0e50*/  IMAD.MOV R21, RZ, RZ, -R5 ;  /* 0x000000ffff157224 */ /* 0x000fe400078e0a05 */
[----:B------:R-:W-:Y:S02]  /*0e60*/  IMAD.MOV R16, RZ, RZ, -R16 ;  /* 0x000000ffff107224 */ /* 0x000fe400078e0a10 */
[----:B------:R-:W-:Y:S02]  /*0e70*/  IMAD.MOV R39, RZ, RZ, -R19 ;  /* 0x000000ffff277224 */ /* 0x000fe400078e0a13 */
[C---:B------:R-:W-:Y:S02]  /*0e80*/  IMAD R19, R27.reuse, R21, R42 ;  /* 0x000000151b137224 */ /* 0x040fe400078e022a */
[----:B------:R-:W-:Y:S01]  /*0e90*/  @!P3 IMAD.IADD R6, R6, 0x1, -R27 ;  /* 0x000000010606b824 */ /* 0x000fe200078e0a1b */
[C---:B------:R-:W-:Y:S01]  /*0ea0*/  ISETP.GT.U32.AND P3, PT, R27.reuse, R13, PT ;  /* 0x0000000d1b00720c */ /* 0x040fe20003f64070 */
[C---:B------:R-:W-:Y:S01]  /*0eb0*/  IMAD R5, R27.reuse, R16, R36 ;  /* 0x000000101b057224 */ /* 0x040fe200078e0224 */
[----:B------:R-:W-:Y:S01]  /*0ec0*/  SHF.R.S32.HI R16, RZ, 0x7, R25 ;  /* 0x00000007ff107819 */ /* 0x000fe20000011419 */
[--C-:B------:R-:W-:Y:S01]  /*0ed0*/  @!P2 IMAD.IADD R8, R8, 0x1, -R27.reuse ;  /* 0x000000010808a824 */ /* 0x100fe200078e0a1b */
[C---:B------:R-:W-:Y:S01]  /*0ee0*/  ISETP.GT.U32.AND P2, PT, R27.reuse, R15, PT ;  /* 0x0000000f1b00720c */ /* 0x040fe20003f44070 */
[--C-:B------:R-:W-:Y:S01]  /*0ef0*/  @!P5 IMAD.IADD R12, R12, 0x1, -R27.reuse ;  /* 0x000000010c0cd824 */ /* 0x100fe200078e0a1b */
[----:B------:R-:W-:Y:S01]  /*0f00*/  ISETP.GT.U32.AND P5, PT, R27, R19, PT ;  /* 0x000000131b00720c */ /* 0x000fe20003fa4070 */
[----:B------:R-:W-:Y:S01]  /*0f10*/  @!P0 IMAD.IADD R9, R9, 0x1, -R27 ;  /* 0x0000000109098824 */ /* 0x000fe200078e0a1b */
[----:B------:R-:W-:Y:S01]  /*0f20*/  ISETP.GT.U32.AND P0, PT, R27, R5, PT ;  /* 0x000000051b00720c */ /* 0x000fe20003f04070 */
[----:B------:R-:W-:Y:S01]  /*0f30*/  IMAD.MOV R17, RZ, RZ, -R17 ;  /* 0x000000ffff117224 */ /* 0x000fe200078e0a11 */
[----:B------:R-:W-:Y:S01]  /*0f40*/  SGXT R16, R16, 0x1 ;  /* 0x000000011010781a */ /* 0x000fe20000000200 */
[----:B------:R-:W-:-:S02]  /*0f50*/  IMAD R21, R44, R39, R37 ;  /* 0x000000272c157224 */ /* 0x000fc400078e0225 */
[C---:B------:R-:W-:Y:S01]  /*0f60*/  IMAD R17, R27.reuse, R17, R38 ;  /* 0x000000111b117224 */ /* 0x040fe200078e0226 */
[----:B------:R-:W-:Y:S01]  /*0f70*/  LOP3.LUT R37, R16, 0x88, RZ, 0xc0, !PT ;  /* 0x0000008810257812 */ /* 0x000fe200078ec0ff */
[--C-:B------:R-:W-:Y:S01]  /*0f80*/  @!P6 IMAD.IADD R20, R20, 0x1, -R27.reuse ;  /* 0x000000011414e824 */ /* 0x100fe200078e0a1b */
[----:B------:R-:W-:Y:S01]  /*0f90*/  ISETP.GT.U32.AND P6, PT, R27, R11, PT ;  /* 0x0000000b1b00720c */ /* 0x000fe20003fc4070 */
        /* <DEDUP_REMOVED lines=12> */
[----:B------:R-:W-:Y:S01]  /*1060*/  IMAD.MOV R18, RZ, RZ, -R18 ;  /* 0x000000ffff127224 */ /* 0x000fe200078e0a12 */
[----:B------:R-:W-:Y:S01]  /*1070*/  LOP3.LUT R38, R16, 0x90, RZ, 0xc0, !PT ;  /* 0x0000009010267812 */ /* 0x000fe200078ec0ff */
[----:B------:R-:W-:Y:S01]  /*1080*/  @!P6 IMAD.IADD R11, R11, 0x1, -R27 ;  /* 0x000000010b0be824 */ /* 0x000fe200078e0a1b */
[--C-:B------:R-:W-:Y:S01]  /*1090*/  LOP3.LUT R37, R37, 0x7f, R25.reuse, 0x78, !PT ;  /* 0x0000007f25257812 */ /* 0x100fe200078e7819 */
[C---:B------:R-:W-:Y:S01]  /*10a0*/  IMAD R18, R27.reuse, R18, R40 ;  /* 0x000000121b127224 */ /* 0x040fe200078e0228 */
[----:B------:R-:W-:Y:S01]  /*10b0*/  LOP3.LUT R38, R38, 0x7f, R25, 0x78, !PT ;  /* 0x0000007f26267812 */ /* 0x000fe200078e7819 */
        /* <DEDUP_REMOVED lines=12> */
[----:B------:R-:W-:Y:S01]  /*1180*/  IMAD.SHL.U32 R36, R25, 0x80, RZ ;  /* 0x0000008019247824 */ /* 0x000fe200078e00ff */
[----:B------:R-:W-:Y:S01]  /*1190*/  ISETP.GT.U32.AND P0, PT, R27, R5, PT ;  /* 0x000000051b00720c */ /* 0x000fe20003f04070 */
[--C-:B------:R-:W-:Y:S01]  /*11a0*/  @!P4 IMAD.IADD R8, R8, 0x1, -R27.reuse ;  /* 0x000000010808c824 */ /* 0x100fe200078e0a1b */
[----:B------:R-:W-:Y:S01]  /*11b0*/  LOP3.LUT R75, R37, 0x10, RZ, 0x3c, !PT ;  /* 0x00000010254b7812 */ /* 0x000fe200078e3cff */
[--C-:B------:R-:W-:Y:S01]  /*11c0*/  @!P6 IMAD.IADD R18, R18, 0x1, -R27.reuse ;  /* 0x000000011212e824 */ /* 0x100fe200078e0a1b */
[----:B------:R-:W-:Y:S01]  /*11d0*/  ISETP.GT.U32.AND P6, PT, R27, R12, PT ;  /* 0x0000000c1b00720c */ /* 0x000fe20003fc4070 */
[--C-:B------:R-:W-:Y:S01]  /*11e0*/  @!P1 IMAD.IADD R11, R11, 0x1, -R27.reuse ;  /* 0x000000010b0b9824 */ /* 0x100fe200078e0a1b */
[C---:B------:R-:W-:Y:S01]  /*11f0*/  ISETP.GT.U32.AND P1, PT, R27.reuse, R17, PT ;  /* 0x000000111b00720c */ /* 0x040fe20003f24070 */
[--C-:B------:R-:W-:Y:S01]  /*1200*/  @!P3 IMAD.IADD R14, R14, 0x1, -R27.reuse ;  /* 0x000000010e0eb824 */ /* 0x100fe200078e0a1b */
[----:B------:R-:W-:Y:S01]  /*1210*/  ISETP.GT.U32.AND P4, PT, R27, R18, PT ;  /* 0x000000121b00720c */ /* 0x000fe20003f84070 */
[--C-:B------:R-:W-:Y:S01]  /*1220*/  @!P2 IMAD.IADD R15, R15, 0x1, -R27.reuse ;  /* 0x000000010f0fa824 */ /* 0x100fe200078e0a1b */
[----:B------:R-:W-:Y:S01]  /*1230*/  ISETP.GE.AND P3, PT, R73, RZ, PT ;  /* 0x000000ff4900720c */ /* 0x000fe20003f66270 */
[----:B------:R-:W-:Y:S01]  /*1240*/  @!P5 IMAD.IADD R21, R21, 0x1, -R44 ;  /* 0x000000011515d824 */ /* 0x000fe200078e0a2c */
[----:B------:R-:W-:Y:S01]  /*1250*/  ISETP.GE.AND P2, PT, R72, RZ, PT ;  /* 0x000000ff4800720c */ /* 0x000fe20003f46270 */
[----:B------:R-:W-:Y:S01]  /*1260*/  @!P0 IMAD.IADD R5, R5, 0x1, -R27 ;  /* 0x0000000105058824 */ /* 0x000fe200078e0a1b */
[----:B------:R-:W-:-:S02]  /*1270*/  ISETP.GE.AND P5, PT, R74, RZ, PT ;  /* 0x000000ff4a00720c */ /* 0x000fc40003fa6270 */
[----:B------:R-:W-:Y:S01]  /*1280*/  ISETP.GE.AND P0, PT, R77, RZ, PT ;  /* 0x000000ff4d00720c */ /* 0x000fe20003f06270 */
[--C-:B------:R-:W-:Y:S01]  /*1290*/  @!P6 IMAD.IADD R12, R12, 0x1, -R27.reuse ;  /* 0x000000010c0ce824 */ /* 0x100fe200078e0a1b */
[----:B------:R-:W-:Y:S01]  /*12a0*/  ISETP.GT.U32.AND P6, PT, R27, R19, PT ;  /* 0x000000131b00720c */ /* 0x000fe20003fc4070 */
[--C-:B------:R-:W-:Y:S01]  /*12b0*/  @!P1 IMAD.IADD R17, R17, 0x1, -R27.reuse ;  /* 0x0000000111119824 */ /* 0x100fe200078e0a1b */
[----:B------:R-:W-:Y:S01]  /*12c0*/  ISETP.GE.AND P1, PT, R82, RZ, PT ;  /* 0x000000ff5200720c */ /* 0x000fe20003f26270 */
[----:B------:R-:W-:Y:S01]  /*12d0*/  @!P4 IMAD.IADD R18, R18, 0x1, -R27 ;  /* 0x000000011212c824 */ /* 0x000fe200078e0a1b */
[----:B------:R-:W-:Y:S01]  /*12e0*/  ISETP.GE.AND P4, PT, R80, RZ, PT ;  /* 0x000000ff5000720c */ /* 0x000fe20003f86270 */
[----:B------:R-:W-:Y:S01]  /*12f0*/  @!P3 IMAD.MOV R4, RZ, RZ, -R4 ;  /* 0x000000ffff04b224 */ /* 0x000fe200078e0a04 */
[----:B------:R-:W-:Y:S01]  /*1300*/  ISETP.GE.AND P3, PT, R83, RZ, PT ;  /* 0x000000ff5300720c */ /* 0x000fe20003f66270 */
[----:B------:R-:W-:Y:S01]  /*1310*/  @!P2 IMAD.MOV R6, RZ, RZ, -R6 ;  /* 0x000000ffff06a224 */ /* 0x000fe200078e0a06 */
[----:B------:R-:W-:Y:S01]  /*1320*/  ISETP.GE.AND P2, PT, R84, RZ, PT ;  /* 0x000000ff5400720c */ /* 0x000fe20003f46270 */
[----:B------:R-:W-:Y:S01]  /*1330*/  @!P5 IMAD.MOV R7, RZ, RZ, -R7 ;  /* 0x000000ffff07d224 */ /* 0x000fe200078e0a07 */
[----:B------:R-:W-:Y:S01]  /*1340*/  ISETP.GE.AND P5, PT, R86, RZ, PT ;  /* 0x000000ff5600720c */ /* 0x000fe20003fa6270 */
[----:B------:R-:W-:Y:S01]  /*1350*/  @!P0 IMAD.MOV R8, RZ, RZ, -R8 ;  /* 0x000000ffff088224 */ /* 0x000fe200078e0a08 */
        /* <DEDUP_REMOVED lines=15> */
[----:B------:R-:W-:Y:S01]  /*1450*/  IMAD.MOV.U32 R16, RZ, RZ, R5 ;  /* 0x000000ffff107224 */ /* 0x000fe200078e0005 */
[----:B------:R-:W-:Y:S01]  /*1460*/  LOP3.LUT R5, RZ, R23, RZ, 0x33, !PT ;  /* 0x00000017ff057212 */ /* 0x000fe200078e33ff */
[----:B------:R-:W-:Y:S01]  /*1470*/  @!P6 IMAD.MOV R21, RZ, RZ, -R21 ;  /* 0x000000ffff15e224 */ /* 0x000fe200078e0a15 */
[----:B------:R-:W-:Y:S01]  /*1480*/  LOP3.LUT R39, R36, 0x800, RZ, 0xc0, !PT ;  /* 0x0000080024277812 */ /* 0x000fe200078ec0ff */
[----:B------:R-:W-:Y:S01]  /*1490*/  @!P4 IMAD.MOV R15, RZ, RZ, -R15 ;  /* 0x000000ffff0fc224 */ /* 0x000fe200078e0a0f */
[----:B------:R-:W-:Y:S01]  /*14a0*/  ISETP.NE.AND P4, PT, R23, RZ, PT ;  /* 0x000000ff1700720c */ /* 0x000fe20003f85270 */
[----:B------:R-:W-:Y:S01]  /*14b0*/  @!P1 IMAD.MOV R16, RZ, RZ, -R16 ;  /* 0x000000ffff109224 */ /* 0x000fe200078e0a10 */
[----:B------:R-:W-:Y:S01]  /*14c0*/  ISETP.NE.AND P1, PT, R22, RZ, PT ;  /* 0x000000ff1600720c */ /* 0x000fe20003f25270 */
[----:B------:R-:W-:Y:S01]  /*14d0*/  @!P3 IMAD.MOV R17, RZ, RZ, -R17 ;  /* 0x000000ffff11b224 */ /* 0x000fe200078e0a11 */
[C---:B------:R-:W-:Y:S01]  /*14e0*/  SEL R4, R5.reuse, R4, !P4 ;  /* 0x0000000405047207 */ /* 0x040fe20006000000 */
[----:B------:R-:W-:Y:S01]  /*14f0*/  @!P2 IMAD.MOV R18, RZ, RZ, -R18 ;  /* 0x000000ffff12a224 */ /* 0x000fe200078e0a12 */
[C---:B------:R-:W-:Y:S01]  /*1500*/  SEL R6, R5.reuse, R6, !P4 ;  /* 0x0000000605067207 */ /* 0x040fe20006000000 */
[----:B------:R-:W-:Y:S01]  /*1510*/  @!P5 IMAD.MOV R19, RZ, RZ, -R19 ;  /* 0x000000ffff13d224 */ /* 0x000fe200078e0a13 */
[C---:B------:R-:W-:Y:S01]  /*1520*/  SEL R7, R5.reuse, R7, !P4 ;  /* 0x0000000705077207 */ /* 0x040fe20006000000 */
[----:B------:R-:W-:Y:S01]  /*1530*/  @!P0 IMAD.MOV R20, RZ, RZ, -R20 ;  /* 0x000000ffff148224 */ /* 0x000fe200078e0a14 */
[C---:B------:R-:W-:Y:S01]  /*1540*/  SEL R8, R5.reuse, R8, !P4 ;  /* 0x0000000805087207 */ /* 0x040fe20006000000 */
[----:B------:R-:W1:Y:S01]  /*1550*/  LDC R23, c[0x0][0x3a8] ;  /* 0x0000ea00ff177b82 */ /* 0x000e620000000800 */
[C---:B------:R-:W-:Y:S01]  /*1560*/  SEL R9, R5.reuse, R9, !P4 ;  /* 0x0000000905097207 */ /* 0x040fe20006000000 */
[----:B0-----:R-:W-:Y:S01]  /*1570*/  IMAD R4, R4, UR10, RZ ;  /* 0x0000000a04047c24 */ /* 0x001fe2000f8e02ff */
[C---:B------:R-:W-:Y:S01]  /*1580*/  SEL R10, R5.reuse, R10, !P4 ;  /* 0x0000000a050a7207 */ /* 0x040fe20006000000 */
[----:B------:R-:W-:Y:S01]  /*1590*/  IMAD R6, R6, UR10, RZ ;  /* 0x0000000a06067c24 */ /* 0x000fe2000f8e02ff */
[----:B------:R-:W-:Y:S01]  /*15a0*/  SEL R11, R5, R11, !P4 ;  /* 0x0000000b050b7207 */ /* 0x000fe20006000000 */
[----:B------:R-:W-:Y:S01]  /*15b0*/  IMAD R7, R7, UR10, RZ ;  /* 0x0000000a07077c24 */ /* 0x000fe2000f8e02ff */
        /* <DEDUP_REMOVED lines=16> */
[----:B------:R-:W-:Y:S01]  /*16c0*/  SEL R5, R5, R20, !P4 ;  /* 0x0000001405057207 */ /* 0x000fe20006000000 */
[----:B------:R-:W-:Y:S01]  /*16d0*/  IMAD R16, R16, UR10, RZ ;  /* 0x0000000a10107c24 */ /* 0x000fe2000f8e02ff */
[----:B------:R-:W-:Y:S01]  /*16e0*/  SHF.R.S32.HI R49, RZ, 0x1f, R4 ;  /* 0x0000001fff317819 */ /* 0x000fe20000011404 */
[----:B------:R-:W-:Y:S01]  /*16f0*/  IMAD R17, R17, UR10, RZ ;  /* 0x0000000a11117c24 */ /* 0x000fe2000f8e02ff */
[----:B--2---:R-:W-:Y:S01]  /*1700*/  IADD3 R42, P3, PT, R4, UR14, RZ ;  /* 0x0000000e042a7c10 */ /* 0x004fe2000ff7e0ff */
[----:B------:R-:W-:Y:S01]  /*1710*/  IMAD R18, R18, UR10, RZ ;  /* 0x0000000a12127c24 */ /* 0x000fe2000f8e02ff */
[----:B------:R-:W-:Y:S01]  /*1720*/  SHF.R.S32.HI R51, RZ, 0x1f, R6 ;  /* 0x0000001fff337819 */ /* 0x000fe20000011406 */
[----:B------:R-:W-:Y:S01]  /*1730*/  IMAD R19, R19, UR10, RZ ;  /* 0x0000000a13137c24 */ /* 0x000fe2000f8e02ff */
[----:B------:R-:W-:Y:S01]  /*1740*/  IADD3 R43, P2, PT, R6, UR14, RZ ;  /* 0x0000000e062b7c10 */ /* 0x000fe2000ff5e0ff */
[----:B------:R-:W-:Y:S01]  /*1750*/  IMAD R5, R5, UR10, RZ ;  /* 0x0000000a05057c24 */ /* 0x000fe2000f8e02ff */
[----:B------:R-:W0:Y:S01]  /*1760*/  LDCU UR10, c[0x0][0x3ac] ;  /* 0x00007580ff0a77ac */ /* 0x000e220008000800 */
[----:B------:R-:W-:Y:S01]  /*1770*/  @!P1 LOP3.LUT R21, RZ, R22, RZ, 0x33, !PT ;  /* 0x00000016ff159212 */ /* 0x000fe200078e33ff */
[----:B-1----:R-:W-:Y:S01]  /*1780*/  IMAD.SHL.U32 R122, R23, 0x20, RZ ;  /* 0x00000020177a7824 */ /* 0x002fe200078e00ff */
[----:B------:R-:W-:Y:S01]  /*1790*/  SHF.R.S32.HI R53, RZ, 0x1f, R7 ;  /* 0x0000001fff357819 */ /* 0x000fe20000011407 */
[----:B------:R-:W-:Y:S01]  /*17a0*/  IMAD R76, R28, R23, RZ ;  /* 0x000000171c4c7224 */ /* 0x000fe200078e02ff */
[----:B------:R-:W-:Y:S01]  /*17b0*/  IADD3 R44, P1, PT, R7, UR14, RZ ;  /* 0x0000000e072c7c10 */ /* 0x000fe2000ff3e0ff */
[----:B---3--:R-:W-:Y:S01]  /*17c0*/  IMAD R21, R21, UR11, RZ ;  /* 0x0000000b15157c24 */ /* 0x008fe2000f8e02ff */
[----:B------:R-:W-:-:S02]  /*17d0*/  IADD3.X R49, PT, PT, R49, UR15, RZ, P3, !PT ;  /* 0x0000000f31317c10 */ /* 0x000fc40009ffe4ff */
[----:B------:R-:W-:Y:S02]  /*17e0*/  CS2R R6, SRZ ;  /* 0x0000000000067805 */ /* 0x000fe4000001ff00 */
[----:B------:R-:W-:Y:S01]  /*17f0*/  IADD3.X R51, PT, PT, R51, UR15, RZ, P2, !PT ;  /* 0x0000000f33337c10 */ /* 0x000fe200097fe4ff */
[-C--:B------:R-:W-:Y:S01]  /*1800*/  IMAD R90, R32, R23.reuse, RZ ;  /* 0x00000017205a7224 */ /* 0x080fe200078e02ff */
[----:B------:R-:W-:Y:S01]  /*1810*/  SHF.R.S32.HI R56, RZ, 0x1f, R8 ;  /* 0x0000001fff387819 */ /* 0x000fe20000011408 */
[-C--:B------:R-:W-:Y:S01]  /*1820*/  IMAD R92, R31, R23.reuse, RZ ;  /* 0x000000171f5c7224 */ /* 0x080fe200078e02ff */
[----:B------:R-:W-:Y:S01]  /*1830*/  IADD3 R45, P0, PT, R8, UR14, RZ ;  /* 0x0000000e082d7c10 */ /* 0x000fe2000ff1e0ff */
[----:B------:R-:W-:Y:S01]  /*1840*/  IMAD R94, R30, R23, RZ ;  /* 0x000000171e5e7224 */ /* 0x000fe200078e02ff */
[----:B------:R-:W-:Y:S02]  /*1850*/  SHF.R.S32.HI R57, RZ, 0x1f, R9 ;  /* 0x0000001fff397819 */ /* 0x000fe40000011409 */
[----:B------:R-:W-:Y:S01]  /*1860*/  IADD3 R46, P4, PT, R9, UR14, RZ ;  /* 0x0000000e092e7c10 */ /* 0x000fe2000ff9e0ff */
[----:B0-----:R-:W-:Y:S01]  /*1870*/  IMAD R69, R29, UR10, RZ ;  /* 0x0000000a1d457c24 */ /* 0x001fe2000f8e02ff */
[----:B------:R-:W-:Y:S01]  /*1880*/  SHF.R.S32.HI R60, RZ, 0x1f, R10 ;  /* 0x0000001fff3c7819 */ /* 0x000fe2000001140a */
[----:B------:R-:W-:Y:S01]  /*1890*/  USHF.L.U32 UR4, UR10, 0x5, URZ ;  /* 0x000000050a047899 */ /* 0x000fe200080006ff */
[----:B------:R-:W-:-:S02]  /*18a0*/  IADD3 R47, P6, PT, R10, UR14, RZ ;  /* 0x0000000e0a2f7c10 */ /* 0x000fc4000ffde0ff */
[----:B------:R-:W-:Y:S02]  /*18b0*/  CS2R R8, SRZ ;  /* 0x0000000000087805 */ /* 0x000fe4000001ff00 */
[----:B------:R-:W-:Y:S01]  /*18c0*/  SHF.R.S32.HI R61, RZ, 0x1f, R11 ;  /* 0x0000001fff3d7819 */ /* 0x000fe2000001140b */
[----:B------:R-:W-:Y:S01]  /*18d0*/  USHF.R.S32.HI UR10, URZ, 0x1f, UR4 ;  /* 0x0000001fff0a7899 */ /* 0x000fe20008011404 */
[----:B------:R-:W-:Y:S02]  /*18e0*/  IADD3 R48, P5, PT, R11, UR14, RZ ;  /* 0x0000000e0b307c10 */ /* 0x000fe4000ffbe0ff */
[----:B------:R-:W-:Y:S02]  /*18f0*/  CS2R R10, SRZ ;  /* 0x00000000000a7805 */ /* 0x000fe4000001ff00 */
[----:B------:R-:W-:Y:S02]  /*1900*/  SHF.R.S32.HI R64, RZ, 0x1f, R12 ;  /* 0x0000001fff407819 */ /* 0x000fe4000001140c */
[----:B------:R-:W-:-:S02]  /*1910*/  IADD3 R50, P3, PT, R12, UR14, RZ ;  /* 0x0000000e0c327c10 */ /* 0x000fc4000ff7e0ff */
[----:B------:R-:W-:Y:S02]  /*1920*/  SHF.R.S32.HI R65, RZ, 0x1f, R13 ;  /* 0x0000001fff417819 */ /* 0x000fe4000001140d */
[----:B------:R-:W-:Y:S02]  /*1930*/  IADD3 R52, P2, PT, R13, UR14, RZ ;  /* 0x0000000e0d347c10 */ /* 0x000fe4000ff5e0ff */
[----:B------:R-:W-:Y:S02]  /*1940*/  CS2R R12, SRZ ;  /* 0x00000000000c7805 */ /* 0x000fe4000001ff00 */
[----:B------:R-:W-:Y:S02]  /*1950*/  IADD3.X R53, PT, PT, R53, UR15, RZ, P1, !PT ;  /* 0x0000000f35357c10 */ /* 0x000fe40008ffe4ff */
[----:B------:R-:W-:Y:S02]  /*1960*/  SHF.R.S32.HI R68, RZ, 0x1f, R14 ;  /* 0x0000001fff447819 */ /* 0x000fe4000001140e */
[----:B------:R-:W-:-:S02]  /*1970*/  IADD3 R54, P1, PT, R14, UR14, RZ ;  /* 0x0000000e0e367c10 */ /* 0x000fc4000ff3e0ff */
[----:B------:R-:W-:Y:S02]  /*1980*/  IADD3.X R56, PT, PT, R56, UR15, RZ, P0, !PT ;  /* 0x0000000f38387c10 */ /* 0x000fe400087fe4ff */
[----:B------:R-:W-:Y:S02]  /*1990*/  IADD3.X R57, PT, PT, R57, UR15, RZ, P4, !PT ;  /* 0x0000000f39397c10 */ /* 0x000fe4000a7fe4ff */
[----:B------:R-:W-:Y:S02]  /*19a0*/  IADD3.X R60, PT, PT, R60, UR15, RZ, P6, !PT ;  /* 0x0000000f3c3c7c10 */ /* 0x000fe4000b7fe4ff */
[----:B------:R-:W-:Y:S02]  /*19b0*/  IADD3.X R61, PT, PT, R61, UR15, RZ, P5, !PT ;  /* 0x0000000f3d3d7c10 */ /* 0x000fe4000affe4ff */
[----:B------:R-:W-:Y:S02]  /*19c0*/  IADD3.X R64, PT, PT, R64, UR15, RZ, P3, !PT ;  /* 0x0000000f40407c10 */ /* 0x000fe40009ffe4ff */
[----:B------:R-:W-:-:S02]  /*19d0*/  IADD3.X R65, PT, PT, R65, UR15, RZ, P2, !PT ;  /* 0x0000000f41417c10 */ /* 0x000fc400097fe4ff */
[----:B------:R-:W-:Y:S02]  /*19e0*/  IADD3 R55, P0, PT, R15, UR14, RZ ;  /* 0x0000000e0f377c10 */ /* 0x000fe4000ff1e0ff */
[----:B------:R-:W-:Y:S02]  /*19f0*/  IADD3 R58, P4, PT, R16, UR14, RZ ;  /* 0x0000000e103a7c10 */ /* 0x000fe4000ff9e0ff */
[----:B------:R-:W-:Y:S02]  /*1a00*/  IADD3 R59, P6, PT, R17, UR14, RZ ;  /* 0x0000000e113b7c10 */ /* 0x000fe4000ffde0ff */
[----:B------:R-:W-:Y:S02]  /*1a10*/  IADD3 R62, P5, PT, R18, UR14, RZ ;  /* 0x0000000e123e7c10 */ /* 0x000fe4000ffbe0ff */
[----:B------:R-:W-:Y:S02]  /*1a20*/  IADD3 R63, P3, PT, R19, UR14, RZ ;  /* 0x0000000e133f7c10 */ /* 0x000fe4000ff7e0ff */
[----:B------:R-:W-:-:S02]  /*1a30*/  IADD3 R66, P2, PT, R5, UR14, RZ ;  /* 0x0000000e05427c10 */ /* 0x000fc4000ff5e0ff */
[----:B------:R-:W-:Y:S02]  /*1a40*/  IADD3.X R68, PT, PT, R68, UR15, RZ, P1, !PT ;  /* 0x0000000f44447c10 */ /* 0x000fe40008ffe4ff */
[----:B------:R-:W-:Y:S02]  /*1a50*/  SHF.R.S32.HI R15, RZ, 0x1f, R15 ;  /* 0x0000001fff0f7819 */ /* 0x000fe4000001140f */
[----:B------:R-:W-:Y:S02]  /*1a60*/  SHF.R.S32.HI R16, RZ, 0x1f, R16 ;  /* 0x0000001fff107819 */ /* 0x000fe40000011410 */
[----:B------:R-:W-:Y:S02]  /*1a70*/  SHF.R.S32.HI R17, RZ, 0x1f, R17 ;  /* 0x0000001fff117819 */ /* 0x000fe40000011411 */
[----:B------:R-:W-:Y:S02]  /*1a80*/  SHF.R.S32.HI R18, RZ, 0x1f, R18 ;  /* 0x0000001fff127819 */ /* 0x000fe40000011412 */
[----:B------:R-:W-:-:S02]  /*1a90*/  SHF.R.S32.HI R19, RZ, 0x1f, R19 ;  /* 0x0000001fff137819 */ /* 0x000fc40000011413 */
[----:B------:R-:W-:Y:S02]  /*1aa0*/  SHF.R.S32.HI R5, RZ, 0x1f, R5 ;  /* 0x0000001fff057819 */ /* 0x000fe40000011405 */
[----:B------:R-:W-:Y:S02]  /*1ab0*/  IADD3 R67, P1, PT, R21, UR12, RZ ;  /* 0x0000000c15437c10 */ /* 0x000fe4000ff3e0ff */
[----:B------:R-:W-:Y:S02]  /*1ac0*/  IADD3.X R155, PT, PT, R15, UR15, RZ, P0, !PT ;  /* 0x0000000f0f9b7c10 */ /* 0x000fe400087fe4ff */
[----:B------:R-:W-:Y:S02]  /*1ad0*/  CS2R R14, SRZ ;  /* 0x00000000000e7805 */ /* 0x000fe4000001ff00 */
[----:B------:R-:W-:Y:S02]  /*1ae0*/  IADD3.X R153, PT, PT, R16, UR15, RZ, P4, !PT ;  /* 0x0000000f10997c10 */ /* 0x000fe4000a7fe4ff */
[----:B------:R-:W-:-:S02]  /*1af0*/  IADD3.X R151, PT, PT, R17, UR15, RZ, P6, !PT ;  /* 0x0000000f11977c10 */ /* 0x000fc4000b7fe4ff */
[----:B------:R-:W-:Y:S02]  /*1b00*/  CS2R R16, SRZ ;  /* 0x0000000000107805 */ /* 0x000fe4000001ff00 */
[----:B------:R-:W-:Y:S02]  /*1b10*/  IADD3.X R149, PT, PT, R18, UR15, RZ, P5, !PT ;  /* 0x0000000f12957c10 */ /* 0x000fe4000affe4ff */
[----:B------:R-:W-:Y:S02]  /*1b20*/  IADD3.X R147, PT, PT, R19, UR15, RZ, P3, !PT ;  /* 0x0000000f13937c10 */ /* 0x000fe40009ffe4ff */
[----:B------:R-:W-:Y:S02]  /*1b30*/  CS2R R18, SRZ ;  /* 0x0000000000127805 */ /* 0x000fe4000001ff00 */
[----:B------:R-:W-:Y:S02]  /*1b40*/  IADD3.X R145, PT, PT, R5, UR15, RZ, P2, !PT ;  /* 0x0000000f05917c10 */ /* 0x000fe400097fe4ff */
[----:B------:R-:W-:-:S02]  /*1b50*/  CS2R R4, SRZ ;  /* 0x0000000000047805 */ /* 0x000fc4000001ff00 */
[----:B------:R-:W-:Y:S02]  /*1b60*/  IADD3 R39, PT, PT, R26, R24, R39 ;  /* 0x000000181a277210 */ /* 0x000fe40007ffe027 */
[----:B------:R-:W-:Y:S02]  /*1b70*/  LEA.HI.X.SX32 R157, R21, UR13, 0x1, P1 ;  /* 0x0000000d159d7c11 */ /* 0x000fe400088f0eff */
[----:B------:R-:W-:-:S07]  /*1b80*/  SHF.R.S32.HI R124, RZ, 0x1f, R69 ;  /* 0x0000001fff7c7819 */ /* 0x000fce0000011445 */
.L_x_2:
[----:B------:R-:W-:Y:S02]  /*1b90*/  ISETP.GE.AND P0, PT, R28, UR7, PT ;  /* 0x000000071c007c0c */ /* 0x000fe4000bf06270 */
[C---:B------:R-:W-:Y:S02]  /*1ba0*/  IADD3 R20, P1, PT, R76.reuse, R67, RZ ;  /* 0x000000434c147210 */ /* 0x040fe40007f3e0ff */
[----:B------:R-:W-:Y:S02]  /*1bb0*/  PRMT R96, RZ, 0x7610, R96 ;  /* 0x00007610ff607816 */ /* 0x000fe40000000060 */
[----:B------:R-:W-:Y:S02]  /*1bc0*/  LEA.HI.X.SX32 R21, R76, R157, 0x1, P1 ;  /* 0x0000009d4c157211 */ /* 0x000fe400008f0eff */
[----:B------:R-:W-:Y:S02]  /*1bd0*/  ISETP.GE.AND P4, PT, R31, UR7, PT ;  /* 0x000000071f007c0c */ /* 0x000fe4000bf86270 */
[----:B------:R-:W-:-:S02]  /*1be0*/  ISETP.GE.AND P3, PT, R30, UR7, PT ;  /* 0x000000071e007c0c */ /* 0x000fc4000bf66270 */
[----:B------:R-:W-:Y:S01]  /*1bf0*/  ISETP.GE.AND P5, PT, R32, UR7, PT ;  /* 0x0000000720007c0c */ /* 0x000fe2000bfa6270 */
[----:B------:R0:W2:Y:S01]  /*1c00*/  @!P0 LDG.E.U8 R96, desc[UR8][R20.64] ;  /* 0x0000000814608981 */ /* 0x0000a2000c1e1100 */
[-C--:B------:R-:W-:Y:S02]  /*1c10*/  IADD3 R24, P1, PT, R92, R67.reuse, RZ ;  /* 0x000000435c187210 */ /* 0x080fe40007f3e0ff */
[-C--:B------:R-:W-:Y:S02]  /*1c20*/  IADD3 R22, P2, PT, R94, R67.reuse, RZ ;  /* 0x000000435e167210 */ /* 0x080fe40007f5e0ff */
[----:B------:R-:W-:Y:S02]  /*1c30*/  IADD3 R26, P0, PT, R90, R67, RZ ;  /* 0x000000435a1a7210 */ /* 0x000fe40007f1e0ff */
[----:B------:R-:W-:Y:S02]  /*1c40*/  PRMT R100, RZ, 0x7610, R100 ;  /* 0x00007610ff647816 */ /* 0x000fe40000000064 */
[----:B------:R-:W-:-:S02]  /*1c50*/  PRMT R98, RZ, 0x7610, R98 ;  /* 0x00007610ff627816 */ /* 0x000fc40000000062 */
[-C--:B------:R-:W-:Y:S02]  /*1c60*/  LEA.HI.X.SX32 R25, R92, R157.reuse, 0x1, P1 ;  /* 0x0000009d5c197211 */ /* 0x080fe400008f0eff */
[----:B------:R-:W-:Y:S02]  /*1c70*/  PRMT R102, RZ, 0x7610, R102 ;  /* 0x00007610ff667816 */ /* 0x000fe40000000066 */
[-C--:B------:R-:W-:Y:S01]  /*1c80*/  LEA.HI.X.SX32 R23, R94, R157.reuse, 0x1, P2 ;  /* 0x0000009d5e177211 */ /* 0x080fe200010f0eff */
[----:B------:R-:W3:Y:S01]  /*1c90*/  @!P4 LDG.E.U8 R100, desc[UR8][R24.64] ;  /* 0x000000081864c981 */ /* 0x000ee2000c1e1100 */
[----:B------:R-:W-:-:S03]  /*1ca0*/  LEA.HI.X.SX32 R27, R90, R157, 0x1, P0 ;  /* 0x0000009d5a1b7211 */ /* 0x000fc600000f0eff */
[----:B------:R-:W4:Y:S04]  /*1cb0*/  @!P3 LDG.E.U8 R98, desc[UR8][R22.64] ;  /* 0x000000081662b981 */ /* 0x000f28000c1e1100 */
[----:B------:R1:W5:Y:S01]  /*1cc0*/  @!P5 LDG.E.U8 R102, desc[UR8][R26.64] ;  /* 0x000000081a66d981 */ /* 0x000362000c1e1100 */
[----:B------:R-:W-:Y:S01]  /*1cd0*/  BAR.SYNC.DEFER_BLOCKING 0x0 ;  /* 0x0000000000007b1d */ /* 0x000fe20000010000 */
[----:B------:R-:W-:Y:S02]  /*1ce0*/  ISETP.GE.AND P0, PT, R29, UR7, PT ;  /* 0x000000071d007c0c */ /* 0x000fe4000bf06270 */
[----:B0-----:R-:W-:Y:S02]  /*1cf0*/  IADD3 R20, P1, PT, R69, R43, RZ ;  /* 0x0000002b45147210 */ /* 0x001fe40007f3e0ff */
[----:B------:R-:W-:-:S02]  /*1d00*/  PRMT R141, RZ, 0x7610, R141 ;  /* 0x00007610ff8d7816 */ /* 0x000fc4000000008d */
[C---:B------:R-:W-:Y:S01]  /*1d10*/  IADD3 R40, P2, PT, R69.reuse, R47, RZ ;  /* 0x0000002f45287210 */ /* 0x040fe20007f5e0ff */
[C---:B------:R-:W-:Y:S01]  /*1d20*/  IMAD.X R21, R124.reuse, 0x1, R51, P1 ;  /* 0x000000017c157824 */ /* 0x040fe200008e0633 */
[C---:B------:R-:W-:Y:S02]  /*1d30*/  IADD3 R70, P1, PT, R69.reuse, R45, RZ ;  /* 0x0000002d45467210 */ /* 0x040fe40007f3e0ff */
[----:B-1----:R-:W-:Y:S01]  /*1d40*/  IADD3 R26, P3, PT, R69, R48, RZ ;  /* 0x00000030451a7210 */ /* 0x002fe20007f7e0ff */
[C---:B------:R-:W-:Y:S01]  /*1d50*/  IMAD.X R41, R124.reuse, 0x1, R60, P2 ;  /* 0x000000017c297824 */ /* 0x040fe200010e063c */
[----:B------:R-:W-:Y:S01]  /*1d60*/  PRMT R137, RZ, 0x7610, R137 ;  /* 0x00007610ff897816 */ /* 0x000fe20000000089 */
[C---:B------:R-:W-:Y:S01]  /*1d70*/  IMAD.X R71, R124.reuse, 0x1, R56, P1 ;  /* 0x000000017c477824 */ /* 0x040fe200008e0638 */
[----:B------:R-:W-:Y:S01]  /*1d80*/  PRMT R133, RZ, 0x7610, R133 ;  /* 0x00007610ff857816 */ /* 0x000fe20000000085 */
[----:B------:R-:W-:Y:S01]  /*1d90*/  IMAD.X R27, R124, 0x1, R61, P3 ;  /* 0x000000017c1b7824 */ /* 0x000fe200018e063d */
[----:B------:R-:W-:-:S02]  /*1da0*/  PRMT R131, RZ, 0x7610, R131 ;  /* 0x00007610ff837816 */ /* 0x000fc40000000083 */
[C---:B------:R-:W-:Y:S02]  /*1db0*/  IADD3 R24, P1, PT, R69.reuse, R50, RZ ;  /* 0x0000003245187210 */ /* 0x040fe40007f3e0ff */
[----:B------:R-:W-:Y:S02]  /*1dc0*/  IADD3 R22, P2, PT, R69, R52, RZ ;  /* 0x0000003445167210 */ /* 0x000fe40007f5e0ff */
[----:B------:R-:W-:Y:S01]  /*1dd0*/  PRMT R129, RZ, 0x7610, R129 ;  /* 0x00007610ff817816 */ /* 0x000fe20000000081 */
[C---:B------:R-:W-:Y:S01]  /*1de0*/  IMAD.X R25, R124.reuse, 0x1, R64, P1 ;  /* 0x000000017c197824 */ /* 0x040fe200008e0640 */
[----:B------:R-:W-:Y:S01]  /*1df0*/  PRMT R127, RZ, 0x7610, R127 ;  /* 0x00007610ff7f7816 */ /* 0x000fe2000000007f */
[----:B------:R-:W-:Y:S01]  /*1e00*/  IMAD.X R23, R124, 0x1, R65, P2 ;  /* 0x000000017c177824 */ /* 0x000fe200010e0641 */
[----:B------:R-:W-:Y:S02]  /*1e10*/  PRMT R125, RZ, 0x7610, R125 ;  /* 0x00007610ff7d7816 */ /* 0x000fe4000000007d */
[----:B------:R-:W-:-:S02]  /*1e20*/  PRMT R123, RZ, 0x7610, R123 ;  /* 0x00007610ff7b7816 */ /* 0x000fc4000000007b */
[----:B------:R-:W-:Y:S02]  /*1e30*/  PRMT R121, RZ, 0x7610, R121 ;  /* 0x00007610ff797816 */ /* 0x000fe40000000079 */
[----:B------:R-:W-:Y:S02]  /*1e40*/  PRMT R119, RZ, 0x7610, R119 ;  /* 0x00007610ff777816 */ /* 0x000fe40000000077 */
[----:B------:R-:W-:Y:S02]  /*1e50*/  PRMT R117, RZ, 0x7610, R117 ;  /* 0x00007610ff757816 */ /* 0x000fe40000000075 */
[----:B------:R-:W-:Y:S02]  /*1e60*/  PRMT R115, RZ, 0x7610, R115 ;  /* 0x00007610ff737816 */ /* 0x000fe40000000073 */
[----:B------:R-:W-:Y:S02]  /*1e70*/  PRMT R113, RZ, 0x7610, R113 ;  /* 0x00007610ff717816 */ /* 0x000fe40000000071 */
[----:B------:R-:W-:-:S02]  /*1e80*/  PRMT R139, RZ, 0x7610, R139 ;  /* 0x00007610ff8b7816 */ /* 0x000fc4000000008b */
[----:B------:R-:W-:Y:S02]  /*1e90*/  PRMT R135, RZ, 0x7610, R135 ;  /* 0x00007610ff877816 */ /* 0x000fe40000000087 */
[----:B------:R-:W-:Y:S01]  /*1ea0*/  PRMT R143, RZ, 0x7610, R143 ;  /* 0x00007610ff8f7816 */ /* 0x000fe2000000008f */
[----:B--2---:R-:W-:Y:S04]  /*1eb0*/  STS.U8 [R37+UR5], R96 ;  /* 0x0000006025007988 */ /* 0x004fe80008000005 */
[----:B---3--:R-:W-:Y:S04]  /*1ec0*/  STS.U8 [R37+UR5+0x200], R100 ;  /* 0x0002006425007988 */ /* 0x008fe80008000005 */
[----:B----4-:R-:W-:Y:S04]  /*1ed0*/  STS.U8 [R75+UR5+0x100], R98 ;  /* 0x000100624b007988 */ /* 0x010fe80008000005 */
[----:B-----5:R-:W-:Y:S01]  /*1ee0*/  STS.U8 [R75+UR5+0x300], R102 ;  /* 0x000300664b007988 */ /* 0x020fe20008000005 */
[----:B------:R-:W-:Y:S06]  /*1ef0*/  BAR.SYNC.DEFER_BLOCKING 0x0 ;  /* 0x0000000000007b1d */ /* 0x000fec0000010000 */
[----:B------:R0:W2:Y:S04]  /*1f00*/  @!P0 LDG.E.U8 R141, desc[UR8][R20.64] ;  /* 0x00000008148d8981 */ /* 0x0000a8000c1e1100 */
[----:B------:R1:W3:Y:S04]  /*1f10*/  @!P0 LDG.E.U8 R137, desc[UR8][R70.64] ;  /* 0x0000000846898981 */ /* 0x0002e8000c1e1100 */
[----:B------:R4:W5:Y:S01]  /*1f20*/  @!P0 LDG.E.U8 R133, desc[UR8][R40.64] ;  /* 0x0000000828858981 */ /* 0x000962000c1e1100 */
[----:B0-----:R-:W-:-:S03]  /*1f30*/  IADD3 R20, P3, PT, R69, R54, RZ ;  /* 0x0000003645147210 */ /* 0x001fc60007f7e0ff */
[----:B------:R0:W5:Y:S01]  /*1f40*/  @!P0 LDG.E.U8 R131, desc[UR8][R26.64] ;  /* 0x000000081a838981 */ /* 0x000162000c1e1100 */
[C---:B-1----:R-:W-:Y:S01]  /*1f50*/  IADD3 R70, P1, PT, R69.reuse, R55, RZ ;  /* 0x0000003745467210 */ /* 0x042fe20007f3e0ff */
[C---:B------:R-:W-:Y:S02]  /*1f60*/  IMAD.X R21, R124.reuse, 0x1, R68, P3 ;  /* 0x000000017c157824 */ /* 0x040fe400018e0644 */
[----:B------:R1:W5:Y:S01]  /*1f70*/  @!P0 LDG.E.U8 R129, desc[UR8][R24.64] ;  /* 0x0000000818818981 */ /* 0x000362000c1e1100 */
[C---:B----4-:R-:W-:Y:S01]  /*1f80*/  IADD3 R40, P2, PT, R69.reuse, R58, RZ ;  /* 0x0000003a45287210 */ /* 0x050fe20007f5e0ff */
[C---:B------:R-:W-:Y:S02]  /*1f90*/  IMAD.X R71, R124.reuse, 0x1, R155, P1 ;  /* 0x000000017c477824 */ /* 0x040fe400008e069b */
[----:B------:R4:W5:Y:S01]  /*1fa0*/  @!P0 LDG.E.U8 R127, desc[UR8][R22.64] ;  /* 0x00000008167f8981 */ /* 0x000962000c1e1100 */
[----:B0-----:R-:W-:Y:S01]  /*1fb0*/  IADD3 R26, P3, PT, R69, R59, RZ ;  /* 0x0000003b451a7210 */ /* 0x001fe20007f7e0ff */
[----:B------:R-:W-:-:S02]  /*1fc0*/  IMAD.X R41, R124, 0x1, R153, P2 ;  /* 0x000000017c297824 */ /* 0x000fc400010e0699 */
        /* <DEDUP_REMOVED lines=15> */
[----:B------:R-:W4:Y:S01]  /*20c0*/  @!P0 LDG.E.U8 R115, desc[UR8][R22.64] ;  /* 0x0000000816738981 */ /* 0x000f22000c1e1100 */
[----:B0-----:R-:W-:Y:S01]  /*20d0*/  IADD3 R26, P3, PT, R69, R46, RZ ;  /* 0x0000002e451a7210 */ /* 0x001fe20007f7e0ff */
[----:B------:R-:W-:-:S02]  /*20e0*/  IMAD.X R41, R124, 0x1, R53, P2 ;  /* 0x000000017c297824 */ /* 0x000fc400010e0635 */
[----:B------:R-:W4:Y:S02]  /*20f0*/  @!P0 LDG.E.U8 R113, desc[UR8][R20.64] ;  /* 0x0000000814718981 */ /* 0x000f24000c1e1100 */
[----:B------:R-:W-:Y:S02]  /*2100*/  IMAD.X R27, R124, 0x1, R57, P3 ;  /* 0x000000017c1b7824 */ /* 0x000fe400018e0639 */
[----:B------:R-:W4:Y:S04]  /*2110*/  @!P0 LDG.E.U8 R139, desc[UR8][R40.64] ;  /* 0x00000008288b8981 */ /* 0x000f28000c1e1100 */
[----:B------:R0:W4:Y:S04]  /*2120*/  @!P0 LDG.E.U8 R135, desc[UR8][R26.64] ;  /* 0x000000081a878981 */ /* 0x000128000c1e1100 */
[----:B------:R0:W4:Y:S04]  /*2130*/  @!P0 LDG.E.U8 R143, desc[UR8][R70.64] ;  /* 0x00000008468f8981 */ /* 0x000128000c1e1100 */
[----:B-1----:R-:W-:Y:S04]  /*2140*/  LDS.U8 R24, [R35+UR5] ;  /* 0x0000000523187984 */ /* 0x002fe80008000000 */
[----:B------:R-:W1:Y:S04]  /*2150*/  LDS.U8 R25, [R35+UR5+0x20] ;  /* 0x0000200523197984 */ /* 0x000e680008000000 */
[----:B------:R-:W-:Y:S04]  /*2160*/  LDS.U8 R89, [R35+UR5+0x40] ;  /* 0x0000400523597984 */ /* 0x000fe80008000000 */
[----:B------:R-:W-:Y:S04]  /*2170*/  LDS.U8 R96, [R35+UR5+0x60] ;  /* 0x0000600523607984 */ /* 0x000fe80008000000 */
[----:B------:R-:W-:Y:S04]  /*2180*/  LDS.U8 R91, [R35+UR5+0x200] ;  /* 0x00020005235b7984 */ /* 0x000fe80008000000 */
[----:B------:R-:W-:Y:S04]  /*2190*/  LDS.U8 R98, [R35+UR5+0x220] ;  /* 0x0002200523627984 */ /* 0x000fe80008000000 */
[----:B------:R-:W-:Y:S04]  /*21a0*/  LDS.U8 R93, [R35+UR5+0x240] ;  /* 0x00024005235d7984 */ /* 0x000fe80008000000 */
[----:B------:R-:W-:Y:S04]  /*21b0*/  LDS.U8 R100, [R35+UR5+0x260] ;  /* 0x0002600523647984 */ /* 0x000fe80008000000 */
[----:B0-----:R-:W-:Y:S04]  /*21c0*/  LDS.U8 R26, [R78+UR5] ;  /* 0x000000054e1a7984 */ /* 0x001fe80008000000 */
[----:B------:R-:W0:Y:S04]  /*21d0*/  LDS.U8 R27, [R78+UR5+0x20] ;  /* 0x000020054e1b7984 */ /* 0x000e280008000000 */
[----:B------:R-:W-:Y:S04]  /*21e0*/  LDS.U8 R70, [R78+UR5+0x40] ;  /* 0x000040054e467984 */ /* 0x000fe80008000000 */
[----:B------:R-:W-:Y:S04]  /*21f0*/  LDS.U8 R71, [R78+UR5+0x60] ;  /* 0x000060054e477984 */ /* 0x000fe80008000000 */
[----:B------:R-:W-:Y:S04]  /*2200*/  LDS.U8 R40, [R78+UR5+0x200] ;  /* 0x000200054e287984 */ /* 0x000fe80008000000 */
[----:B------:R-:W0:Y:S04]  /*2210*/  LDS.U8 R41, [R78+UR5+0x220] ;  /* 0x000220054e297984 */ /* 0x000e280008000000 */
[----:B------:R-:W-:Y:S04]  /*2220*/  LDS.U8 R95, [R78+UR5+0x240] ;  /* 0x000240054e5f7984 */ /* 0x000fe80008000000 */
[----:B------:R-:W-:Y:S04]  /*2230*/  LDS.U8 R102, [R78+UR5+0x260] ;  /* 0x000260054e667984 */ /* 0x000fe80008000000 */
[----:B------:R-:W-:Y:S04]  /*2240*/  LDS.U8 R97, [R79+UR5] ;  /* 0x000000054f617984 */ /* 0x000fe80008000000 */
        /* <DEDUP_REMOVED lines=14> */
[----:B------:R-:W-:Y:S01]  /*2330*/  LDS.U8 R118, [R81+UR5+0x260] ;  /* 0x0002600551767984 */ /* 0x000fe20008000000 */
[----:B------:R-:W-:Y:S01]  /*2340*/  BAR.SYNC.DEFER_BLOCKING 0x0 ;  /* 0x0000000000007b1d */ /* 0x000fe20000010000 */
[----:B-1----:R-:W-:-:S02]  /*2350*/  IMAD R24, R25, 0x100, R24 ;  /* 0x0000010019187824 */ /* 0x002fc400078e0218 */
[----:B0-----:R-:W-:Y:S02]  /*2360*/  IMAD R25, R27, 0x100, R26 ;  /* 0x000001001b197824 */ /* 0x001fe400078e021a */
[----:B------:R-:W-:Y:S02]  /*2370*/  IMAD R91, R98, 0x100, R91 ;  /* 0x00000100625b7824 */ /* 0x000fe400078e025b */
[----:B------:R-:W-:Y:S01]  /*2380*/  IMAD R27, R41, 0x100, R40 ;  /* 0x00000100291b7824 */ /* 0x000fe200078e0228 */
[----:B------:R-:W-:Y:S02]  /*2390*/  F2FP.F16.E4M3.UNPACK_B R24, R24 ;  /* 0x00000018ff18723e */ /* 0x000fe400020006ff */
[----:B------:R-:W-:Y:S02]  /*23a0*/  F2FP.F16.E4M3.UNPACK_B R26, R91 ;  /* 0x0000005bff1a723e */ /* 0x000fe400020006ff */
[----:B------:R-:W-:Y:S02]  /*23b0*/  F2FP.F16.E4M3.UNPACK_B R25, R25 ;  /* 0x00000019ff19723e */ /* 0x000fe400020006ff */
[----:B------:R-:W-:Y:S01]  /*23c0*/  F2FP.F16.E4M3.UNPACK_B R27, R27 ;  /* 0x0000001bff1b723e */ /* 0x000fe200020006ff */
[----:B------:R-:W-:-:S02]  /*23d0*/  IMAD R97, R104, 0x100, R97 ;  /* 0x0000010068617824 */ /* 0x000fc400078e0261 */
[----:B------:R-:W-:Y:S02]  /*23e0*/  IMAD R101, R108, 0x100, R101 ;  /* 0x000001006c657824 */ /* 0x000fe400078e0265 */
[----:B------:R-:W-:Y:S02]  /*23f0*/  IMAD R105, R112, 0x100, R105 ;  /* 0x0000010070697824 */ /* 0x000fe400078e0269 */
[----:B------:R-:W-:Y:S01]  /*2400*/  IMAD R109, R116, 0x100, R109 ;  /* 0x00000100746d7824 */ /* 0x000fe200078e026d */
[----:B--2---:R-:W-:Y:S04]  /*2410*/  STS.U8 [R38+UR5+0xe00], R141 ;  /* 0x000e008d26007988 */ /* 0x004fe80008000005 */
[----:B---3--:R-:W-:Y:S04]  /*2420*/  STS.U8 [R38+UR5+0xc00], R137 ;  /* 0x000c008926007988 */ /* 0x008fe80008000005 */
[----:B-----5:R-:W-:Y:S04]  /*2430*/  STS.U8 [R38+UR5+0xa00], R133 ;  /* 0x000a008526007988 */ /* 0x020fe80008000005 */
[----:B------:R-:W-:Y:S04]  /*2440*/  STS.U8 [R38+UR5+0x900], R131 ;  /* 0x0009008326007988 */ /* 0x000fe80008000005 */
[----:B------:R-:W-:Y:S04]  /*2450*/  STS.U8 [R38+UR5+0x800], R129 ;  /* 0x0008008126007988 */ /* 0x000fe80008000005 */
[----:B------:R-:W-:Y:S04]  /*2460*/  STS.U8 [R38+UR5+0x700], R127 ;  /* 0x0007007f26007988 */ /* 0x000fe80008000005 */
[----:B------:R-:W-:Y:S04]  /*2470*/  STS.U8 [R38+UR5+0x600], R125 ;  /* 0x0006007d26007988 */ /* 0x000fe80008000005 */
[----:B------:R-:W-:Y:S04]  /*2480*/  STS.U8 [R38+UR5+0x500], R123 ;  /* 0x0005007b26007988 */ /* 0x000fe80008000005 */
[----:B------:R-:W-:Y:S04]  /*2490*/  STS.U8 [R38+UR5+0x400], R121 ;  /* 0x0004007926007988 */ /* 0x000fe80008000005 */
[----:B------:R-:W-:Y:S04]  /*24a0*/  STS.U8 [R38+UR5+0x300], R119 ;  /* 0x0003007726007988 */ /* 0x000fe80008000005 */
[----:B------:R-:W-:Y:S04]  /*24b0*/  STS.U8 [R38+UR5+0x200], R117 ;  /* 0x0002007526007988 */ /* 0x000fe80008000005 */
[----:B----4-:R-:W-:Y:S04]  /*24c0*/  STS.U8 [R38+UR5+0x100], R115 ;  /* 0x0001007326007988 */ /* 0x010fe80008000005 */
[----:B------:R-:W-:Y:S04]  /*24d0*/  STS.U8 [R38+UR5], R113 ;  /* 0x0000007126007988 */ /* 0x000fe80008000005 */
[----:B------:R-:W-:Y:S04]  /*24e0*/  STS.U8 [R38+UR5+0xd00], R139 ;  /* 0x000d008b26007988 */ /* 0x000fe80008000005 */
[----:B------:R-:W-:Y:S04]  /*24f0*/  STS.U8 [R38+UR5+0xb00], R135 ;  /* 0x000b008726007988 */ /* 0x000fe80008000005 */
[----:B------:R-:W-:Y:S01]  /*2500*/  STS.U8 [R38+UR5+0xf00], R143 ;  /* 0x000f008f26007988 */ /* 0x000fe20008000005 */
[----:B------:R-:W-:Y:S06]  /*2510*/  BAR.SYNC.DEFER_BLOCKING 0x0 ;  /* 0x0000000000007b1d */ /* 0x000fec0000010000 */
[----:B------:R-:W0:Y:S01]  /*2520*/  LDSM.16.M88.4 R20, [R39] ;  /* 0x000000002714783b */ /* 0x000e220000000200 */
[----:B------:R-:W-:-:S02]  /*2530*/  IMAD R70, R71, 0x100, R70 ;  /* 0x0000010047467824 */ /* 0x000fc400078e0246 */
[----:B------:R-:W-:Y:S02]  /*2540*/  IMAD R89, R96, 0x100, R89 ;  /* 0x0000010060597824 */ /* 0x000fe400078e0259 */
[----:B------:R-:W-:Y:S02]  /*2550*/  IMAD R93, R100, 0x100, R93 ;  /* 0x00000100645d7824 */ /* 0x000fe400078e025d */
[----:B------:R-:W-:Y:S01]  /*2560*/  IMAD R95, R102, 0x100, R95 ;  /* 0x00000100665f7824 */ /* 0x000fe200078e025f */
[----:B0-----:R-:W-:Y:S02]  /*2570*/  F2FP.F16.E4M3.UNPACK_B R120, R20 ;  /* 0x00000014ff78723e */ /* 0x001fe400020006ff */
[----:B------:R-:W-:Y:S02]  /*2580*/  F2FP.F16.E4M3.UNPACK_B R121, R21 ;  /* 0x00000015ff79723e */ /* 0x000fe400020006ff */
[----:B------:R-:W-:Y:S02]  /*2590*/  F2FP.F16.E4M3.UNPACK_B R40, R22 ;  /* 0x00000016ff28723e */ /* 0x000fe400020006ff */
[----:B------:R-:W-:-:S03]  /*25a0*/  F2FP.F16.E4M3.UNPACK_B R41, R23 ;  /* 0x00000017ff29723e */ /* 0x000fc600020006ff */
[C---:B------:R-:W-:Y:S08]  /*25b0*/  HMMA.16816.F32 R4, R24.reuse, R120, R4 ;  /* 0x000000781804723c */ /* 0x040ff00000001804 */
[----:B------:R-:W-:Y:S01]  /*25c0*/  HMMA.16816.F32 R16, R24, R40, R16 ;  /* 0x000000281810723c */ /* 0x000fe20000001810 */
[----:B------:R-:W-:Y:S02]  /*25d0*/  F2FP.F16.E4M3.UNPACK_B R24, R97 ;  /* 0x00000061ff18723e */ /* 0x000fe400020006ff */
[----:B------:R-:W-:-:S02]  /*25e0*/  F2FP.F16.E4M3.UNPACK_B R26, R101 ;  /* 0x00000065ff1a723e */ /* 0x000fc400020006ff */
[----:B------:R-:W-:Y:S02]  /*25f0*/  F2FP.F16.E4M3.UNPACK_B R25, R105 ;  /* 0x00000069ff19723e */ /* 0x000fe400020006ff */
[----:B------:R-:W-:-:S07]  /*2600*/  F2FP.F16.E4M3.UNPACK_B R27, R109 ;  /* 0x0000006dff1b723e */ /* 0x000fce00020006ff */
[----:B------:R-:W-:Y:S01]  /*2610*/  HMMA.16816.F32 R8, R24, R120, R8 ;  /* 0x000000781808723c */ /* 0x000fe20000001808 */
[----:B------:R-:W-:-:S07]  /*2620*/  F2FP.F16.E4M3.UNPACK_B R71, R23.H1 ;  /* 0x00000017ff47723e */ /* 0x000fce00030006ff */
[----:B------:R-:W-:Y:S01]  /*2630*/  HMMA.16816.F32 R12, R24, R40, R12 ;  /* 0x00000028180c723c */ /* 0x000fe2000000180c */
[----:B------:R-:W-:Y:S01]  /*2640*/  F2FP.F16.E4M3.UNPACK_B R25, R70 ;  /* 0x00000046ff19723e */ /* 0x000fe200020006ff */
[----:B------:R-:W-:Y:S01]  /*2650*/  IMAD R23, R118, 0x100, R111 ;  /* 0x0000010076177824 */ /* 0x000fe200078e026f */
[----:B------:R-:W-:Y:S01]  /*2660*/  F2FP.F16.E4M3.UNPACK_B R40, R20.H1 ;  /* 0x00000014ff28723e */ /* 0x000fe200030006ff */
[----:B------:R-:W-:Y:S01]  /*2670*/  IMAD R20, R106, 0x100, R99 ;  /* 0x000001006a147824 */ /* 0x000fe200078e0263 */
[----:B------:R-:W-:Y:S01]  /*2680*/  F2FP.F16.E4M3.UNPACK_B R41, R21.H1 ;  /* 0x00000015ff29723e */ /* 0x000fe200030006ff */
[----:B------:R-:W-:Y:S01]  /*2690*/  IMAD R21, R114, 0x100, R107 ;  /* 0x0000010072157824 */ /* 0x000fe200078e026b */
[----:B------:R-:W-:Y:S01]  /*26a0*/  F2FP.F16.E4M3.UNPACK_B R70, R22.H1 ;  /* 0x00000016ff46723e */ /* 0x000fe200030006ff */
[----:B------:R-:W-:Y:S01]  /*26b0*/  IMAD R22, R110, 0x100, R103 ;  /* 0x000001006e167824 */ /* 0x000fe200078e0267 */
[----:B------:R-:W-:Y:S02]  /*26c0*/  F2FP.F16.E4M3.UNPACK_B R24, R89 ;  /* 0x00000059ff18723e */ /* 0x000fe400020006ff */
[----:B------:R-:W-:-:S02]  /*26d0*/  F2FP.F16.E4M3.UNPACK_B R26, R93 ;  /* 0x0000005dff1a723e */ /* 0x000fc400020006ff */
[----:B------:R-:W-:Y:S02]  /*26e0*/  F2FP.F16.E4M3.UNPACK_B R27, R95 ;  /* 0x0000005fff1b723e */ /* 0x000fe400020006ff */
[----:B------:R-:W-:Y:S02]  /*26f0*/  F2FP.F16.E4M3.UNPACK_B R20, R20 ;  /* 0x00000014ff14723e */ /* 0x000fe400020006ff */
[----:B------:R-:W-:Y:S02]  /*2700*/  F2FP.F16.E4M3.UNPACK_B R22, R22 ;  /* 0x00000016ff16723e */ /* 0x000fe400020006ff */
[----:B------:R-:W-:Y:S02]  /*2710*/  F2FP.F16.E4M3.UNPACK_B R21, R21 ;  /* 0x00000015ff15723e */ /* 0x000fe400020006ff */
[----:B------:R-:W-:Y:S01]  /*2720*/  F2FP.F16.E4M3.UNPACK_B R23, R23 ;  /* 0x00000017ff17723e */ /* 0x000fe200020006ff */
[----:B------:R-:W-:Y:S01]  /*2730*/  HMMA.16816.F32 R4, R24, R40, R4 ;  /* 0x000000281804723c */ /* 0x000fe20000001804 */
[----:B------:R-:W-:Y:S01]  /*2740*/  UIADD3 UR6, UPT, UPT, UR6, -0x1, URZ ;  /* 0xffffffff06067890 */ /* 0x000fe2000fffe0ff */
[----:B------:R-:W-:-:S02]  /*2750*/  IADD3 R42, P2, PT, R42, UR4, RZ ;  /* 0x000000042a2a7c10 */ /* 0x000fc4000ff5e0ff */
[----:B------:R-:W-:-:S04]  /*2760*/  IADD3 R43, P3, PT, R43, UR4, RZ ;  /* 0x000000042b2b7c10 */ /* 0x000fc8000ff7e0ff */
[----:B------:R-:W-:Y:S01]  /*2770*/  HMMA.16816.F32 R16, R24, R70, R16 ;  /* 0x000000461810723c */ /* 0x000fe20000001810 */
[----:B------:R-:W-:-:S07]  /*2780*/  IADD3 R44, P4, PT, R44, UR4, RZ ;  /* 0x000000042c2c7c10 */ /* 0x000fce000ff9e0ff */
[----:B------:R-:W-:Y:S01]  /*2790*/  HMMA.16816.F32 R8, R20, R40, R8 ;  /* 0x000000281408723c */ /* 0x000fe20000001808 */
[----:B------:R-:W-:-:S07]  /*27a0*/  UISETP.NE.U32.AND UP0, UPT, UR6, URZ, UPT ;  /* 0x000000ff0600728c */ /* 0x000fce000bf05070 */
[----:B------:R-:W-:Y:S01]  /*27b0*/  HMMA.16816.F32 R12, R20, R70, R12 ;  /* 0x00000046140c723c */ /* 0x000fe2000000180c */
[----:B------:R-:W-:Y:S02]  /*27c0*/  IADD3.X R49, PT, PT, R49, UR10, RZ, P2, !PT ;  /* 0x0000000a31317c10 */ /* 0x000fe400097fe4ff */
[----:B------:R-:W-:Y:S02]  /*27d0*/  IADD3.X R51, PT, PT, R51, UR10, RZ, P3, !PT ;  /* 0x0000000a33337c10 */ /* 0x000fe40009ffe4ff */
[----:B------:R-:W-:Y:S02]  /*27e0*/  IADD3.X R53, PT, PT, R53, UR10, RZ, P4, !PT ;  /* 0x0000000a35357c10 */ /* 0x000fe4000a7fe4ff */
[----:B------:R-:W-:Y:S02]  /*27f0*/  IADD3 R45, P5, PT, R45, UR4, RZ ;  /* 0x000000042d2d7c10 */ /* 0x000fe4000ffbe0ff */
[----:B------:R-:W-:Y:S02]  /*2800*/  IADD3 R46, P6, PT, R46, UR4, RZ ;  /* 0x000000042e2e7c10 */ /* 0x000fe4000ffde0ff */
[----:B------:R-:W-:-:S02]  /*2810*/  IADD3 R47, P0, PT, R47, UR4, RZ ;  /* 0x000000042f2f7c10 */ /* 0x000fc4000ff1e0ff */
[----:B------:R-:W-:Y:S02]  /*2820*/  IADD3 R48, P1, PT, R48, UR4, RZ ;  /* 0x0000000430307c10 */ /* 0x000fe4000ff3e0ff */
[----:B------:R-:W-:Y:S02]  /*2830*/  IADD3 R50, P2, PT, R50, UR4, RZ ;  /* 0x0000000432327c10 */ /* 0x000fe4000ff5e0ff */
[----:B------:R-:W-:Y:S02]  /*2840*/  IADD3 R52, P3, PT, R52, UR4, RZ ;  /* 0x0000000434347c10 */ /* 0x000fe4000ff7e0ff */
[----:B------:R-:W-:Y:S02]  /*2850*/  IADD3 R54, P4, PT, R54, UR4, RZ ;  /* 0x0000000436367c10 */ /* 0x000fe4000ff9e0ff */
[----:B------:R-:W-:Y:S02]  /*2860*/  IADD3.X R56, PT, PT, R56, UR10, RZ, P5, !PT ;  /* 0x0000000a38387c10 */ /* 0x000fe4000affe4ff */
[----:B------:R-:W-:-:S02]  /*2870*/  IADD3.X R57, PT, PT, R57, UR10, RZ, P6, !PT ;  /* 0x0000000a39397c10 */ /* 0x000fc4000b7fe4ff */
[----:B------:R-:W-:Y:S02]  /*2880*/  IADD3.X R60, PT, PT, R60, UR10, RZ, P0, !PT ;  /* 0x0000000a3c3c7c10 */ /* 0x000fe400087fe4ff */
[----:B------:R-:W-:Y:S02]  /*2890*/  IADD3.X R61, PT, PT, R61, UR10, RZ, P1, !PT ;  /* 0x0000000a3d3d7c10 */ /* 0x000fe40008ffe4ff */
[----:B------:R-:W-:Y:S02]  /*28a0*/  IADD3.X R64, PT, PT, R64, UR10, RZ, P2, !PT ;  /* 0x0000000a40407c10 */ /* 0x000fe400097fe4ff */
[----:B------:R-:W-:Y:S02]  /*28b0*/  IADD3.X R65, PT, PT, R65, UR10, RZ, P3, !PT ;  /* 0x0000000a41417c10 */ /* 0x000fe40009ffe4ff */
[----:B------:R-:W-:Y:S02]  /*28c0*/  IADD3.X R68, PT, PT, R68, UR10, RZ, P4, !PT ;  /* 0x0000000a44447c10 */ /* 0x000fe4000a7fe4ff */
[----:B------:R-:W-:-:S02]  /*28d0*/  IADD3 R55, P5, PT, R55, UR4, RZ ;  /* 0x0000000437377c10 */ /* 0x000fc4000ffbe0ff */
[----:B------:R-:W-:Y:S02]  /*28e0*/  IADD3 R58, P6, PT, R58, UR4, RZ ;  /* 0x000000043a3a7c10 */ /* 0x000fe4000ffde0ff */
[----:B------:R-:W-:Y:S02]  /*28f0*/  IADD3 R59, P0, PT, R59, UR4, RZ ;  /* 0x000000043b3b7c10 */ /* 0x000fe4000ff1e0ff */
[----:B------:R-:W-:Y:S02]  /*2900*/  IADD3 R62, P1, PT, R62, UR4, RZ ;  /* 0x000000043e3e7c10 */ /* 0x000fe4000ff3e0ff */
[----:B------:R-:W-:Y:S02]  /*2910*/  IADD3 R63, P2, PT, R63, UR4, RZ ;  /* 0x000000043f3f7c10 */ /* 0x000fe4000ff5e0ff */
[----:B------:R-:W-:Y:S02]  /*2920*/  IADD3 R66, P3, PT, R66, UR4, RZ ;  /* 0x0000000442427c10 */ /* 0x000fe4000ff7e0ff */
[----:B------:R-:W-:-:S02]  /*2930*/  IADD3 R67, P4, PT, R122, R67, RZ ;  /* 0x000000437a437210 */ /* 0x000fc40007f9e0ff */
[----:B------:R-:W-:Y:S02]  /*2940*/  IADD3.X R155, PT, PT, R155, UR10, RZ, P5, !PT ;  /* 0x0000000a9b9b7c10 */ /* 0x000fe4000affe4ff */
[----:B------:R-:W-:Y:S02]  /*2950*/  IADD3.X R153, PT, PT, R153, UR10, RZ, P6, !PT ;  /* 0x0000000a99997c10 */ /* 0x000fe4000b7fe4ff */
[----:B------:R-:W-:Y:S02]  /*2960*/  IADD3.X R151, PT, PT, R151, UR10, RZ, P0, !PT ;  /* 0x0000000a97977c10 */ /* 0x000fe400087fe4ff */
[----:B------:R-:W-:Y:S02]  /*2970*/  IADD3.X R149, PT, PT, R149, UR10, RZ, P1, !PT ;  /* 0x0000000a95957c10 */ /* 0x000fe40008ffe4ff */
[----:B------:R-:W-:Y:S02]  /*2980*/  IADD3.X R147, PT, PT, R147, UR10, RZ, P2, !PT ;  /* 0x0000000a93937c10 */ /* 0x000fe400097fe4ff */
[----:B------:R-:W-:-:S02]  /*2990*/  IADD3.X R145, PT, PT, R145, UR10, RZ, P3, !PT ;  /* 0x0000000a91917c10 */ /* 0x000fc40009ffe4ff */
[----:B------:R-:W-:Y:S01]  /*29a0*/  LEA.HI.X.SX32 R157, R122, R157, 0x1, P4 ;  /* 0x0000009d7a9d7211 */ /* 0x000fe200020f0eff */
[----:B------:R-:W-:Y:S01]  /*29b0*/  UIADD3 UR7, UPT, UPT, UR7, -0x20, URZ ;  /* 0xffffffe007077890 */ /* 0x000fe2000fffe0ff */
[----:B------:R-:W-:Y:S11]  /*29c0*/  BRA.U UP0, `(.L_x_2) ;  /* 0xfffffff100707547 */ /* 0x000ff6000b83ffff */
.L_x_1:
[----:B------:R-:W0:Y:S01]  /*29d0*/  S2R R20, SR_TID.X ;  /* 0x0000000000147919 */ /* 0x000e220000002100 */
[----:B------:R-:W-:Y:S01]  /*29e0*/  F2FP.SATFINITE.E4M3.F32.PACK_AB_MERGE_C R4, R5, R4, RZ ;  /* 0x000000040504723e */ /* 0x000fe200048070ff */
[----:B------:R-:W1:Y:S01]  /*29f0*/  S2UR UR5, SR_CgaCtaId ;  /* 0x00000000000579c3 */ /* 0x000e620000008800 */
[----:B------:R-:W-:-:S07]  /*2a00*/  F2FP.SATFINITE.E4M3.F32.PACK_AB_MERGE_C R17, R17, R16, RZ ;  /* 0x000000101111723e */ /* 0x000fce00048070ff */
[----:B------:R-:W-:Y:S01]  /*2a10*/  BAR.SYNC.DEFER_BLOCKING 0x0 ;  /* 0x0000000000007b1d */ /* 0x000fe20000010000 */
[----:B------:R-:W-:Y:S02]  /*2a20*/  F2FP.SATFINITE.E4M3.F32.PACK_AB_MERGE_C R6, R7, R6, RZ ;  /* 0x000000060706723e */ /* 0x000fe400048070ff */
[----:B------:R-:W-:Y:S02]  /*2a30*/  F2FP.SATFINITE.E4M3.F32.PACK_AB_MERGE_C R19, R19, R18, RZ ;  /* 0x000000121313723e */ /* 0x000fe400048070ff */
[----:B------:R-:W-:Y:S01]  /*2a40*/  LOP3.LUT R5, R4, 0xffff, RZ, 0xc0, !PT ;  /* 0x0000ffff04057812 */ /* 0x000fe200078ec0ff */
[----:B------:R-:W-:Y:S01]  /*2a50*/  UMOV UR4, 0x400 ;  /* 0x0000040000047882 */ /* 0x000fe20000000000 */
[----:B------:R-:W-:Y:S01]  /*2a60*/  LOP3.LUT R7, R17, 0xffff, RZ, 0xc0, !PT ;  /* 0x0000ffff11077812 */ /* 0x000fe200078ec0ff */
[----:B------:R-:W2:Y:S01]  /*2a70*/  LDCU.128 UR12, c[0x0][0x390] ;  /* 0x00007200ff0c77ac */ /* 0x000ea20008000c00 */
[----:B------:R-:W-:Y:S02]  /*2a80*/  F2FP.SATFINITE.E4M3.F32.PACK_AB_MERGE_C R10, R11, R10, RZ ;  /* 0x0000000a0b0a723e */ /* 0x000fe400048070ff */
[----:B------:R-:W-:-:S02]  /*2a90*/  PRMT R21, R17, 0x7604, R4 ;  /* 0x0000760411157816 */ /* 0x000fc40000000004 */
[----:B------:R-:W-:Y:S02]  /*2aa0*/  LOP3.LUT R11, R6, 0xffff, RZ, 0xc0, !PT ;  /* 0x0000ffff060b7812 */ /* 0x000fe400078ec0ff */
[C---:B------:R-:W-:Y:S02]  /*2ab0*/  PRMT R23, R19.reuse, 0x7604, R6 ;  /* 0x0000760413177816 */ /* 0x040fe40000000006 */
[----:B------:R-:W-:Y:S02]  /*2ac0*/  SHF.R.U32.HI R4, RZ, 0x8, R5 ;  /* 0x00000008ff047819 */ /* 0x000fe40000011605 */
[----:B------:R-:W-:Y:S02]  /*2ad0*/  SHF.R.U32.HI R7, RZ, 0x8, R7 ;  /* 0x00000008ff077819 */ /* 0x000fe40000011607 */
[----:B------:R-:W-:Y:S01]  /*2ae0*/  LOP3.LUT R6, R19, 0xffff, RZ, 0xc0, !PT ;  /* 0x0000ffff13067812 */ /* 0x000fe200078ec0ff */
[----:B-1----:R-:W-:Y:S01]  /*2af0*/  ULEA UR4, UR5, UR4, 0x18 ;  /* 0x0000000405047291 */ /* 0x002fe2000f8ec0ff */
[----:B------:R-:W-:Y:S01]  /*2b00*/  F2FP.SATFINITE.E4M3.F32.PACK_AB_MERGE_C R8, R9, R8, RZ ;  /* 0x000000080908723e */ /* 0x000fe200048070ff */
[----:B------:R-:W1:Y:S01]  /*2b10*/  LDCU UR5, c[0x0][0x3b4] ;  /* 0x00007680ff0577ac */ /* 0x000e620008000800 */
[----:B------:R-:W-:-:S02]  /*2b20*/  PRMT R17, R7, 0x7604, R4 ;  /* 0x0000760407117816 */ /* 0x000fc40000000004 */
[----:B------:R-:W-:Y:S01]  /*2b30*/  LOP3.LUT R36, R36, 0xc00, RZ, 0xc0, !PT ;  /* 0x00000c0024247812 */ /* 0x000fe200078ec0ff */
[C---:B0-----:R-:W-:Y:S01]  /*2b40*/  IMAD.SHL.U32 R9, R20.reuse, 0x4, RZ ;  /* 0x0000000414097824 */ /* 0x041fe200078e00ff */
[----:B------:R-:W-:Y:S01]  /*2b50*/  SHF.R.U32.HI R5, RZ, 0x8, R11 ;  /* 0x00000008ff057819 */ /* 0x000fe2000001160b */
[----:B------:R-:W-:Y:S01]  /*2b60*/  IMAD.SHL.U32 R4, R20, 0x20, RZ ;  /* 0x0000002014047824 */ /* 0x000fe200078e00ff */
[----:B------:R-:W-:Y:S02]  /*2b70*/  SHF.R.U32.HI R6, RZ, 0x8, R6 ;  /* 0x00000008ff067819 */ /* 0x000fe40000011606 */
[----:B------:R-:W-:Y:S02]  /*2b80*/  LOP3.LUT R36, R36, 0xfc, R9, 0xf8, !PT ;  /* 0x000000fc24247812 */ /* 0x000fe400078ef809 */
[----:B------:R-:W-:Y:S02]  /*2b90*/  PRMT R19, R6, 0x7604, R5 ;  /* 0x0000760406137816 */ /* 0x000fe40000000005 */
[----:B------:R-:W-:-:S02]  /*2ba0*/  F2FP.SATFINITE.E4M3.F32.PACK_AB_MERGE_C R13, R13, R12, RZ ;  /* 0x0000000c0d0d723e */ /* 0x000fc400048070ff */
[----:B------:R-:W-:Y:S02]  /*2bb0*/  F2FP.SATFINITE.E4M3.F32.PACK_AB_MERGE_C R15, R15, R14, RZ ;  /* 0x0000000e0f0f723e */ /* 0x000fe400048070ff */
[----:B------:R-:W-:Y:S02]  /*2bc0*/  LOP3.LUT R9, R20, 0xc0, RZ, 0xc0, !PT ;  /* 0x000000c014097812 */ /* 0x000fe400078ec0ff */
[----:B------:R-:W-:Y:S02]  /*2bd0*/  LOP3.LUT R6, R4, 0x60, RZ, 0xc0, !PT ;  /* 0x0000006004067812 */ /* 0x000fe400078ec0ff */
[----:B------:R-:W-:Y:S02]  /*2be0*/  SHF.R.U32.HI R5, RZ, 0x4, R20 ;  /* 0x00000004ff057819 */ /* 0x000fe40000011614 */
[----:B------:R-:W-:Y:S02]  /*2bf0*/  LOP3.LUT R7, R8, 0xffff, RZ, 0xc0, !PT ;  /* 0x0000ffff08077812 */ /* 0x000fe400078ec0ff */
[----:B------:R-:W-:-:S02]  /*2c00*/  PRMT R14, R13, 0x7604, R8 ;  /* 0x000076040d0e7816 */ /* 0x000fc40000000008 */
[----:B------:R-:W-:Y:S02]  /*2c10*/  LOP3.LUT R12, R10, 0xffff, RZ, 0xc0, !PT ;  /* 0x0000ffff0a0c7812 */ /* 0x000fe400078ec0ff */
[----:B------:R-:W-:Y:S01]  /*2c20*/  PRMT R25, R15, 0x7604, R10 ;  /* 0x000076040f197816 */ /* 0x000fe2000000000a */
[----:B------:R-:W-:Y:S01]  /*2c30*/  IMAD R10, R9, 0x4, R6 ;  /* 0x00000004090a7824 */ /* 0x000fe200078e0206 */
[----:B------:R-:W-:Y:S02]  /*2c40*/  LOP3.LUT R13, R13, 0xffff, RZ, 0xc0, !PT ;  /* 0x0000ffff0d0d7812 */ /* 0x000fe400078ec0ff */
[----:B------:R-:W-:Y:S02]  /*2c50*/  LOP3.LUT R11, R20, 0x1c, RZ, 0xc0, !PT ;  /* 0x0000001c140b7812 */ /* 0x000fe400078ec0ff */
[----:B------:R-:W-:Y:S02]  /*2c60*/  LOP3.LUT R15, R15, 0xffff, RZ, 0xc0, !PT ;  /* 0x0000ffff0f0f7812 */ /* 0x000fe400078ec0ff */
[----:B------:R-:W-:-:S02]  /*2c70*/  LOP3.LUT R8, R5, 0x2, RZ, 0xc0, !PT ;  /* 0x0000000205087812 */ /* 0x000fc400078ec0ff */
[----:B------:R-:W-:Y:S02]  /*2c80*/  SHF.R.U32.HI R4, RZ, 0x8, R7 ;  /* 0x00000008ff047819 */ /* 0x000fe40000011607 */
[----:B------:R-:W-:Y:S02]  /*2c90*/  SHF.R.U32.HI R7, RZ, 0x8, R13 ;  /* 0x00000008ff077819 */ /* 0x000fe4000001160d */
[----:B------:R-:W-:Y:S02]  /*2ca0*/  SHF.R.U32.HI R5, RZ, 0x8, R12 ;  /* 0x00000008ff057819 */ /* 0x000fe4000001160c */
[----:B------:R-:W-:Y:S02]  /*2cb0*/  SHF.R.U32.HI R6, RZ, 0x8, R15 ;  /* 0x00000008ff067819 */ /* 0x000fe4000001160f */
[----:B------:R-:W-:Y:S02]  /*2cc0*/  IADD3 R8, PT, PT, R8, R10, R11 ;  /* 0x0000000a08087210 */ /* 0x000fe40007ffe00b */
[----:B------:R-:W-:-:S02]  /*2cd0*/  PRMT R12, R7, 0x7604, R4 ;  /* 0x00007604070c7816 */ /* 0x000fc40000000004 */
[----:B------:R-:W-:Y:S01]  /*2ce0*/  PRMT R7, R6, 0x7604, R5 ;  /* 0x0000760406077816 */ /* 0x000fe20000000005 */
[----:B------:R0:W-:Y:S01]  /*2cf0*/  STS.U16 [R8+UR4], R21 ;  /* 0x0000001508007988 */ /* 0x0001e20008000404 */
[C---:B------:R-:W-:Y:S02]  /*2d00*/  LOP3.LUT R4, R8.reuse, 0x20, RZ, 0x3c, !PT ;  /* 0x0000002008047812 */ /* 0x040fe400078e3cff */
[C---:B------:R-:W-:Y:S01]  /*2d10*/  LOP3.LUT R5, R8.reuse, 0x40, RZ, 0x3c, !PT ;  /* 0x0000004008057812 */ /* 0x040fe200078e3cff */
[----:B------:R-:W-:Y:S01]  /*2d20*/  STS.U16 [R8+UR4+0x80], R17 ;  /* 0x0000801108007988 */ /* 0x000fe20008000404 */
[----:B------:R-:W-:Y:S02]  /*2d30*/  LOP3.LUT R6, R8, 0x60, RZ, 0x3c, !PT ;  /* 0x0000006008067812 */ /* 0x000fe400078e3cff */
[----:B------:R-:W-:Y:S01]  /*2d40*/  SHF.R.U32.HI R9, RZ, 0x1, R9 ;  /* 0x00000001ff097819 */ /* 0x000fe20000011609 */
[----:B------:R-:W-:Y:S01]  /*2d50*/  STS.U16 [R4+UR4+0x400], R23 ;  /* 0x0004001704007988 */ /* 0x000fe20008000404 */
[----:B--2---:R-:W-:Y:S01]  /*2d60*/  ISETP.GE.AND P0, PT, R34, UR14, PT ;  /* 0x0000000e22007c0c */ /* 0x004fe2000bf06270 */
[----:B0-----:R-:W0:Y:S01]  /*2d70*/  LDC R21, c[0x0][0x3b8] ;  /* 0x0000ee00ff157b82 */ /* 0x001e220000000800 */
[----:B------:R-:W-:Y:S01]  /*2d80*/  LOP3.LUT R36, R36, R9, RZ, 0x3c, !PT ;  /* 0x0000000924247212 */ /* 0x000fe200078e3cff */
[----:B------:R1:W-:Y:S01]  /*2d90*/  STS.U16 [R4+UR4+0x480], R19 ;  /* 0x0004801304007988 */ /* 0x0003e20008000404 */
[----:B------:R-:W-:-:S02]  /*2da0*/  ISETP.LT.AND P1, PT, R33, UR15, !P0 ;  /* 0x0000000f21007c0c */ /* 0x000fc4000c721270 */
[----:B------:R-:W-:Y:S01]  /*2db0*/  ISETP.LT.AND P6, PT, R3, UR15, !P0 ;  /* 0x0000000f03007c0c */ /* 0x000fe2000c7c1270 */
[----:B------:R-:W-:Y:S01]  /*2dc0*/  STS.U16 [R5+UR4+0x800], R14 ;  /* 0x0008000e05007988 */ /* 0x000fe20008000404 */
[----:B------:R-:W-:-:S03]  /*2dd0*/  ISETP.LT.AND P5, PT, R88, UR15, !P0 ;  /* 0x0000000f58007c0c */ /* 0x000fc6000c7a1270 */
[----:B------:R-:W-:Y:S01]  /*2de0*/  STS.U16 [R5+UR4+0x880], R12 ;  /* 0x0008800c05007988 */ /* 0x000fe20008000404 */
[----:B-1----:R-:W-:-:S03]  /*2df0*/  IMAD R4, R34, UR5, RZ ;  /* 0x0000000522047c24 */ /* 0x002fc6000f8e02ff */
[----:B------:R-:W-:Y:S02]  /*2e00*/  STS.U16 [R6+UR4+0xc00], R25 ;  /* 0x000c001906007988 */ /* 0x000fe40008000404 */
[C---:B------:R-:W-:Y:S02]  /*2e10*/  IADD3 R15, P2, PT, R4.reuse, UR12, RZ ;  /* 0x0000000c040f7c10 */ /* 0x040fe4000ff5e0ff */
[----:B------:R1:W-:Y:S02]  /*2e20*/  STS.U16 [R6+UR4+0xc80], R7 ;  /* 0x000c800706007988 */ /* 0x0003e40008000404 */
[----:B------:R-:W-:Y:S01]  /*2e30*/  LEA.HI.X.SX32 R17, R4, UR13, 0x1, P2 ;  /* 0x0000000d04117c11 */ /* 0x000fe200090f0eff */
[----:B------:R-:W-:Y:S01]  /*2e40*/  BAR.SYNC.DEFER_BLOCKING 0x0 ;  /* 0x0000000000007b1d */ /* 0x000fe20000010000 */
[----:B------:R-:W-:Y:S01]  /*2e50*/  ISETP.LT.AND P2, PT, R87, UR15, !P0 ;  /* 0x0000000f57007c0c */ /* 0x000fe2000c741270 */
[-C--:B0-----:R-:W-:Y:S02]  /*2e60*/  IMAD R9, R33, R21.reuse, RZ ;  /* 0x0000001521097224 */ /* 0x081fe400078e02ff */
[----:B------:R-:W-:-:S02]  /*2e70*/  IMAD R10, R2, R21, RZ ;  /* 0x00000015020a7224 */ /* 0x000fc400078e02ff */
[----:B-1----:R-:W-:Y:S01]  /*2e80*/  IMAD R7, R3, R21, RZ ;  /* 0x0000001503077224 */ /* 0x002fe200078e02ff */
[----:B------:R-:W-:-:S04]  /*2e90*/  IADD3 R4, P3, PT, R9, R15, RZ ;  /* 0x0000000f09047210 */ /* 0x000fc80007f7e0ff */
[----:B------:R-:W-:Y:S02]  /*2ea0*/  LEA.HI.X.SX32 R5, R9, R17, 0x1, P3 ;  /* 0x0000001109057211 */ /* 0x000fe400018f0eff */
[C---:B------:R-:W-:Y:S01]  /*2eb0*/  ISETP.LT.AND P3, PT, R0.reuse, UR15, !P0 ;  /* 0x0000000f00007c0c */ /* 0x040fe2000c761270 */
[----:B------:R-:W-:Y:S01]  /*2ec0*/  IMAD R0, R0, R21, RZ ;  /* 0x0000001500007224 */ /* 0x000fe200078e02ff */
[----:B------:R-:W-:-:S04]  /*2ed0*/  IADD3 R6, P4, PT, R7, R15, RZ ;  /* 0x0000000f07067210 */ /* 0x000fc80007f9e0ff */
[----:B------:R-:W-:Y:S01]  /*2ee0*/  LEA.HI.X.SX32 R7, R7, R17, 0x1, P4 ;  /* 0x0000001107077211 */ /* 0x000fe200020f0eff */
[----:B------:R-:W0:Y:S04]  /*2ef0*/  LDS R13, [R36+UR4] ;  /* 0x00000004240d7984 */ /* 0x000e280008000800 */
[----:B------:R-:W1:Y:S04]  /*2f00*/  LDS R16, [R36+UR4+0x100] ;  /* 0x0001000424107984 */ /* 0x000e680008000800 */
[----:B------:R-:W2:Y:S04]  /*2f10*/  LDS R14, [R36+UR4+0x200] ;  /* 0x00020004240e7984 */ /* 0x000ea80008000800 */
[----:B------:R-:W3:Y:S01]  /*2f20*/  LDS R36, [R36+UR4+0x300] ;  /* 0x0003000424247984 */ /* 0x000ee20008000800 */
[----:B0-----:R-:W-:-:S02]  /*2f30*/  PRMT R11, R13, 0x7770, RZ ;  /* 0x000077700d0b7816 */ /* 0x001fc400000000ff */
[----:B------:R-:W-:Y:S02]  /*2f40*/  PRMT R19, R13, 0x7772, RZ ;  /* 0x000077720d137816 */ /* 0x000fe400000000ff */
[----:B-1----:R-:W-:Y:S01]  /*2f50*/  PRMT R23, R16, 0x7772, RZ ;  /* 0x0000777210177816 */ /* 0x002fe200000000ff */
[----:B------:R0:W-:Y:S01]  /*2f60*/  @P1 STG.E.U8 desc[UR8][R4.64], R11 ;  /* 0x0000000b04001986 */ /* 0x0001e2000c101108 */
[----:B------:R-:W-:Y:S02]  /*2f70*/  ISETP.LT.AND P1, PT, R2, UR15, !P0 ;  /* 0x0000000f02007c0c */ /* 0x000fe4000c721270 */
[-C--:B------:R-:W-:Y:S01]  /*2f80*/  IADD3 R2, P4, PT, R0, R15.reuse, RZ ;  /* 0x0000000f00027210 */ /* 0x080fe20007f9e0ff */
[----:B------:R1:W-:Y:S01]  /*2f90*/  @P6 STG.E.U8 desc[UR8][R6.64], R19 ;  /* 0x0000001306006986 */ /* 0x0003e2000c101108 */
[----:B------:R-:W-:Y:S02]  /*2fa0*/  IADD3 R8, P6, PT, R10, R15, RZ ;  /* 0x0000000f0a087210 */ /* 0x000fe40007fde0ff */
[-C--:B------:R-:W-:Y:S01]  /*2fb0*/  LEA.HI.X.SX32 R3, R0, R17.reuse, 0x1, P4 ;  /* 0x0000001100037211 */ /* 0x080fe200020f0eff */
[----:B------:R-:W-:Y:S01]  /*2fc0*/  IMAD R0, R21, 0x20, R9 ;  /* 0x0000002015007824 */ /* 0x000fe200078e0209 */
[----:B------:R-:W-:-:S02]  /*2fd0*/  LEA.HI.X.SX32 R9, R10, R17, 0x1, P6 ;  /* 0x000000110a097211 */ /* 0x000fc400030f0eff */
[----:B------:R-:W-:Y:S02]  /*2fe0*/  ISETP.LT.AND P4, PT, R85, UR15, !P0 ;  /* 0x0000000f55007c0c */ /* 0x000fe4000c781270 */
[----:B0-----:R-:W-:Y:S02]  /*2ff0*/  IADD3 R4, P6, PT, R0, R15, RZ ;  /* 0x0000000f00047210 */ /* 0x001fe40007fde0ff */
[----:B------:R-:W-:Y:S01]  /*3000*/  PRMT R11, R16, 0x7770, RZ ;  /* 0x00007770100b7816 */ /* 0x000fe200000000ff */
[C---:B-1----:R-:W-:Y:S01]  /*3010*/  IMAD R7, R21.reuse, 0x8, R0 ;  /* 0x0000000815077824 */ /* 0x042fe200078e0200 */
[----:B------:R-:W-:Y:S02]  /*3020*/  LEA.HI.X.SX32 R5, R0, R17, 0x1, P6 ;  /* 0x0000001100057211 */ /* 0x000fe400030f0eff */
[----:B--2---:R-:W-:Y:S01]  /*3030*/  PRMT R19, R14, 0x7770, RZ ;  /* 0x000077700e137816 */ /* 0x004fe200000000ff */
[----:B------:R-:W-:Y:S01]  /*3040*/  IMAD R0, R21, 0x8, R7 ;  /* 0x0000000815007824 */ /* 0x000fe200078e0207 */
[----:B------:R-:W-:Y:S01]  /*3050*/  IADD3 R6, P6, PT, R7, R15, RZ ;  /* 0x0000000f07067210 */ /* 0x000fe20007fde0ff */
[----:B------:R0:W-:Y:S01]  /*3060*/  @P3 STG.E.U8 desc[UR8][R2.64], R11 ;  /* 0x0000000b02003986 */ /* 0x0001e2000c101108 */
[----:B------:R-:W-:-:S02]  /*3070*/  ISETP.LT.AND P3, PT, R86, UR15, !P0 ;  /* 0x0000000f56007c0c */ /* 0x000fc4000c761270 */
[----:B------:R-:W-:Y:S01]  /*3080*/  LEA.HI.X.SX32 R7, R7, R17, 0x1, P6 ;  /* 0x0000001107077211 */ /* 0x000fe200030f0eff */
[----:B------:R1:W-:Y:S01]  /*3090*/  @P1 STG.E.U8 desc[UR8][R8.64], R23 ;  /* 0x0000001708001986 */ /* 0x0003e2000c101108 */
[----:B------:R-:W-:Y:S02]  /*30a0*/  ISETP.LT.AND P1, PT, R84, UR15, !P0 ;  /* 0x0000000f54007c0c */ /* 0x000fe4000c721270 */
[----:B------:R-:W-:Y:S01]  /*30b0*/  PRMT R25, R13, 0x7773, RZ ;  /* 0x000077730d197816 */ /* 0x000fe200000000ff */
[----:B------:R2:W-:Y:S01]  /*30c0*/  @P2 STG.E.U8 desc[UR8][R4.64], R19 ;  /* 0x0000001304002986 */ /* 0x0005e2000c101108 */
[----:B------:R-:W-:Y:S02]  /*30d0*/  ISETP.LT.AND P2, PT, R83, UR15, !P0 ;  /* 0x0000000f53007c0c */ /* 0x000fe4000c741270 */
[----:B0-----:R-:W-:Y:S02]  /*30e0*/  IADD3 R2, P6, PT, R0, R15, RZ ;  /* 0x0000000f00027210 */ /* 0x001fe40007fde0ff */
[----:B------:R-:W-:Y:S01]  /*30f0*/  PRMT R11, R14, 0x7772, RZ ;  /* 0x000077720e0b7816 */ /* 0x000fe200000000ff */
[----:B-1----:R-:W-:Y:S01]  /*3100*/  IMAD R9, R21, 0x8, R0 ;  /* 0x0000000815097824 */ /* 0x002fe200078e0200 */
[----:B------:R-:W-:-:S02]  /*3110*/  LEA.HI.X.SX32 R3, R0, R17, 0x1, P6 ;  /* 0x0000001100037211 */ /* 0x000fc400030f0eff */
[C---:B---3--:R-:W-:Y:S01]  /*3120*/  PRMT R23, R36.reuse, 0x7770, RZ ;  /* 0x0000777024177816 */ /* 0x048fe200000000ff */
[----:B------:R-:W-:Y:S01]  /*3130*/  IMAD R0, R21, 0x8, R9 ;  /* 0x0000000815007824 */ /* 0x000fe200078e0209 */
[----:B------:R-:W-:Y:S01]  /*3140*/  IADD3 R8, P6, PT, R9, R15, RZ ;  /* 0x0000000f09087210 */ /* 0x000fe20007fde0ff */
[----:B------:R0:W-:Y:S01]  /*3150*/  @P5 STG.E.U8 desc[UR8][R6.64], R11 ;  /* 0x0000000b06005986 */ /* 0x0001e2000c101108 */
[----:B--2---:R-:W-:Y:S01]  /*3160*/  PRMT R19, R36, 0x7772, RZ ;  /* 0x0000777224137816 */ /* 0x004fe200000000ff */
[----:B------:R-:W-:Y:S01]  /*3170*/  IMAD R10, R21, 0x8, R0 ;  /* 0x00000008150a7824 */ /* 0x000fe200078e0200 */
[----:B------:R-:W-:Y:S01]  /*3180*/  LEA.HI.X.SX32 R9, R9, R17, 0x1, P6 ;  /* 0x0000001109097211 */ /* 0x000fe200030f0eff */
[----:B------:R1:W-:Y:S01]  /*3190*/  @P4 STG.E.U8 desc[UR8][R2.64], R23 ;  /* 0x0000001702004986 */ /* 0x0003e2000c101108 */
[----:B------:R-:W-:Y:S02]  /*31a0*/  IADD3 R4, P6, PT, R0, R15, RZ ;  /* 0x0000000f00047210 */ /* 0x000fe40007fde0ff */
[----:B------:R-:W-:Y:S01]  /*31b0*/  ISETP.LT.AND P5, PT, R82, UR15, !P0 ;  /* 0x0000000f52007c0c */ /* 0x000fe2000c7a1270 */
[----:B------:R2:W-:Y:S01]  /*31c0*/  @P3 STG.E.U8 desc[UR8][R8.64], R19 ;  /* 0x0000001308003986 */ /* 0x0005e2000c101108 */
[----:B------:R-:W-:Y:S01]  /*31d0*/  LEA.HI.X.SX32 R5, R0, R17, 0x1, P6 ;  /* 0x0000001100057211 */ /* 0x000fe200030f0eff */
[----:B------:R-:W-:Y:S01]  /*31e0*/  IMAD R0, R21, 0x8, R10 ;  /* 0x0000000815007824 */ /* 0x000fe200078e020a */
[----:B------:R-:W-:-:S02]  /*31f0*/  ISETP.LT.AND P4, PT, R80, UR15, !P0 ;  /* 0x0000000f50007c0c */ /* 0x000fc4000c781270 */
[C---:B0-----:R-:W-:Y:S01]  /*3200*/  IADD3 R6, P6, PT, R10.reuse, R15, RZ ;  /* 0x0000000f0a067210 */ /* 0x041fe20007fde0ff */
[----:B------:R-:W-:Y:S01]  /*3210*/  IMAD R11, R21, 0x8, R0 ;  /* 0x00000008150b7824 */ /* 0x000fe200078e0200 */
[----:B------:R-:W-:Y:S02]  /*3220*/  ISETP.LT.AND P3, PT, R77, UR15, !P0 ;  /* 0x0000000f4d007c0c */ /* 0x000fe4000c761270 */
[----:B-1----:R-:W-:Y:S01]  /*3230*/  PRMT R23, R13, 0x7771, RZ ;  /* 0x000077710d177816 */ /* 0x002fe200000000ff */
[C---:B------:R-:W-:Y:S01]  /*3240*/  IMAD R12, R21.reuse, 0x8, R11 ;  /* 0x00000008150c7824 */ /* 0x040fe200078e020b */
[----:B------:R-:W-:Y:S02]  /*3250*/  LEA.HI.X.SX32 R7, R10, R17, 0x1, P6 ;  /* 0x000000110a077211 */ /* 0x000fe400030f0eff */
[----:B--2---:R-:W-:Y:S01]  /*3260*/  PRMT R19, R14, 0x7771, RZ ;  /* 0x000077710e137816 */ /* 0x004fe200000000ff */
[----:B------:R0:W-:Y:S01]  /*3270*/  @P1 STG.E.U8 desc[UR8][R4.64], R23 ;  /* 0x0000001704001986 */ /* 0x0001e2000c101108 */
[-C--:B------:R-:W-:Y:S01]  /*3280*/  IADD3 R2, P1, PT, R0, R15.reuse, RZ ;  /* 0x0000000f00027210 */ /* 0x080fe20007f3e0ff */
[----:B------:R-:W-:Y:S01]  /*3290*/  IMAD R13, R21, 0x8, R12 ;  /* 0x00000008150d7824 */ /* 0x000fe200078e020c */
[-C--:B------:R-:W-:Y:S01]  /*32a0*/  IADD3 R10, P6, PT, R12, R15.reuse, RZ ;  /* 0x0000000f0c0a7210 */ /* 0x080fe20007fde0ff */
[----:B------:R1:W-:Y:S01]  /*32b0*/  @P2 STG.E.U8 desc[UR8][R6.64], R25 ;  /* 0x0000001906002986 */ /* 0x0003e2000c101108 */
[----:B------:R-:W-:-:S02]  /*32c0*/  IADD3 R8, P2, PT, R11, R15, RZ ;  /* 0x0000000f0b087210 */ /* 0x000fc40007f5e0ff */
[-C--:B------:R-:W-:Y:S01]  /*32d0*/  LEA.HI.X.SX32 R3, R0, R17.reuse, 0x1, P1 ;  /* 0x0000001100037211 */ /* 0x080fe200008f0eff */
[----:B------:R-:W-:Y:S01]  /*32e0*/  IMAD R0, R21, 0x8, R13 ;  /* 0x0000000815007824 */ /* 0x000fe200078e020d */
[-C--:B------:R-:W-:Y:S02]  /*32f0*/  LEA.HI.X.SX32 R9, R11, R17.reuse, 0x1, P2 ;  /* 0x000000110b097211 */ /* 0x080fe400010f0eff */
[----:B------:R-:W-:Y:S02]  /*3300*/  LEA.HI.X.SX32 R11, R12, R17, 0x1, P6 ;  /* 0x000000110c0b7211 */ /* 0x000fe400030f0eff */
[-C--:B0-----:R-:W-:Y:S02]  /*3310*/  IADD3 R4, P1, PT, R13, R15.reuse, RZ ;  /* 0x0000000f0d047210 */ /* 0x081fe40007f3e0ff */
[----:B------:R-:W-:Y:S01]  /*3320*/  IADD3 R12, P6, PT, R0, R15, RZ ;  /* 0x0000000f000c7210 */ /* 0x000fe20007fde0ff */
[----:B-1----:R-:W-:Y:S01]  /*3330*/  IMAD R7, R21, 0x8, R0 ;  /* 0x0000000815077824 */ /* 0x002fe200078e0200 */
[----:B------:R-:W-:-:S02]  /*3340*/  LEA.HI.X.SX32 R5, R13, R17, 0x1, P1 ;  /* 0x000000110d057211 */ /* 0x000fc400008f0eff */
[----:B------:R-:W-:Y:S02]  /*3350*/  ISETP.LT.AND P2, PT, R74, UR15, !P0 ;  /* 0x0000000f4a007c0c */ /* 0x000fe4000c741270 */
[----:B------:R-:W-:Y:S02]  /*3360*/  LEA.HI.X.SX32 R13, R0, R17, 0x1, P6 ;  /* 0x00000011000d7211 */ /* 0x000fe400030f0eff */
[----:B------:R-:W-:Y:S02]  /*3370*/  IADD3 R6, P6, PT, R7, R15, RZ ;  /* 0x0000000f07067210 */ /* 0x000fe40007fde0ff */
[----:B------:R-:W-:Y:S02]  /*3380*/  ISETP.LT.AND P1, PT, R72, UR15, !P0 ;  /* 0x0000000f48007c0c */ /* 0x000fe4000c721270 */
[----:B------:R-:W-:Y:S02]  /*3390*/  ISETP.LT.AND P0, PT, R73, UR15, !P0 ;  /* 0x0000000f49007c0c */ /* 0x000fe4000c701270 */
[----:B------:R-:W-:-:S02]  /*33a0*/  PRMT R15, R16, 0x7771, RZ ;  /* 0x00007771100f7816 */ /* 0x000fc400000000ff */
[----:B------:R-:W-:Y:S02]  /*33b0*/  LEA.HI.X.SX32 R7, R7, R17, 0x1, P6 ;  /* 0x0000001107077211 */ /* 0x000fe400030f0eff */
[----:B------:R-:W-:Y:S01]  /*33c0*/  PRMT R17, R16, 0x7773, RZ ;  /* 0x0000777310117816 */ /* 0x000fe200000000ff */
[----:B------:R0:W-:Y:S01]  /*33d0*/  @P5 STG.E.U8 desc[UR8][R2.64], R15 ;  /* 0x0000000f02005986 */ /* 0x0001e2000c101108 */
[----:B------:R-:W-:Y:S02]  /*33e0*/  PRMT R21, R14, 0x7773, RZ ;  /* 0x000077730e157816 */ /* 0x000fe400000000ff */
[C---:B------:R-:W-:Y:S01]  /*33f0*/  PRMT R23, R36.reuse, 0x7771, RZ ;  /* 0x0000777124177816 */ /* 0x040fe200000000ff */
[----:B------:R0:W-:Y:S01]  /*3400*/  @P4 STG.E.U8 desc[UR8][R8.64], R17 ;  /* 0x0000001108004986 */ /* 0x0001e2000c101108 */
[----:B------:R-:W-:-:S03]  /*3410*/  PRMT R25, R36, 0x7773, RZ ;  /* 0x0000777324197816 */ /* 0x000fc600000000ff */
[----:B------:R0:W-:Y:S04]  /*3420*/  @P3 STG.E.U8 desc[UR8][R10.64], R19 ;  /* 0x000000130a003986 */ /* 0x0001e8000c101108 */
[----:B------:R0:W-:Y:S04]  /*3430*/  @P2 STG.E.U8 desc[UR8][R4.64], R21 ;  /* 0x0000001504002986 */ /* 0x0001e8000c101108 */
[----:B------:R0:W-:Y:S01]  /*3440*/  @P1 STG.E.U8 desc[UR8][R12.64], R23 ;  /* 0x000000170c001986 */ /* 0x0001e2000c101108 */
[----:B------:R-:W-:Y:S05]  /*3450*/  @!P0 EXIT ;  /* 0x000000000000894d */ /* 0x000fea0003800000 */
[----:B------:R-:W-:Y:S01]  /*3460*/  STG.E.U8 desc[UR8][R6.64], R25 ;  /* 0x0000001906007986 */ /* 0x000fe2000c101108 */
[----:B------:R-:W-:Y:S05]  /*3470*/  EXIT ;  /* 0x000000000000794d */ /* 0x000fea0003800000 */
.L_x_3:
[----:B------:R-:W-:-:S00]  /*3480*/  BRA `(.L_x_3) ;  /* 0xfffffffc00fc7947 */ /* 0x000fc0000383ffff */
[----:B------:R-:W-:-:S00]  /*3490*/  NOP ;  /* 0x0000000000007918 */ /* 0x000fc00000000000 */
        /* <DEDUP_REMOVED lines=14> */
.L_x_4:


//--------------------- .nv.shared.matmul_kernel  --------------------------
	.section	.nv.shared.matmul_kernel,"aw",@nobits
	.sectionflags	@""
	.align	16
	.zero		1024


//--------------------- .nv.shared.reserved.0     --------------------------
	.section	.nv.shared.reserved.0,"aw",@nobits
	.weak		__nv_reservedSMEM_offset_0_alias
	.size		__nv_reservedSMEM_offset_0_alias, 0, 64
	.other		__nv_reservedSMEM_offset_0_alias,@"STO_CUDA_RESERVED_SHARED STV_DEFAULT"
__nv_reservedSMEM_offset_0_alias:
	.zero		0
	.zero		64


//--------------------- .nv.constant0.matmul_kernel --------------------------
	.section	.nv.constant0.matmul_kernel,"a",@progbits
	.sectionflags	@""
	.align	4
.nv.constant0.matmul_kernel:
	.zero		976


//--------------------- SYMBOLS --------------------------

	.type		.nv.reservedSmem.offset0,@object
	.size		.nv.reservedSmem.offset0,0x4
	.type		.nv.reservedSmem.cap,@object
	.size		.nv.reservedSmem.cap,0x4
